// auto-generated by cutlass_sweep.gemm — config: {"arch": "sm_100", "cluster_m": 2, "cluster_n": 1, "dtype": "e4m3", "dtype_b": "e4m3", "layout": "nt", "stages": 0, "tile_k": 64, "tile_m": 256, "tile_n": 96}
#include "cutlass/cutlass.h"
#include "cutlass/gemm/collective/collective_builder.hpp"
#include "cutlass/gemm/device/gemm_universal_adapter.h"
#include "cutlass/gemm/kernel/gemm_universal.hpp"
#include "cutlass/epilogue/collective/collective_builder.hpp"

using ElemA = cutlass::float_e4m3_t;
using ElemB = cutlass::float_e4m3_t;
using ElemCD = cutlass::float_e4m3_t;
using Acc  = float;
using TileShape    = cute::Shape<cute::_256, cute::_96, cute::_64>;
using ClusterShape = cute::Shape<cute::_2, cute::_1, cute::_1>;

using CollectiveEpilogue = typename cutlass::epilogue::collective::CollectiveBuilder<
    cutlass::arch::Sm100, cutlass::arch::OpClassTensorOp,
    TileShape, ClusterShape,
    cutlass::epilogue::collective::EpilogueTileAuto,
    Acc, Acc,
    ElemCD, cutlass::layout::RowMajor, 128 / cutlass::sizeof_bits<ElemCD>::value,
    ElemCD, cutlass::layout::RowMajor, 128 / cutlass::sizeof_bits<ElemCD>::value,
    cutlass::epilogue::collective::EpilogueScheduleAuto
  >::CollectiveOp;

using CollectiveMainloop = typename cutlass::gemm::collective::CollectiveBuilder<
    cutlass::arch::Sm100, cutlass::arch::OpClassTensorOp,
    ElemA, cutlass::layout::RowMajor, 128 / cutlass::sizeof_bits<ElemA>::value,
    ElemB, cutlass::layout::ColumnMajor, 128 / cutlass::sizeof_bits<ElemB>::value,
    Acc,
    TileShape, ClusterShape,
    cutlass::gemm::collective::StageCountAutoCarveout<static_cast<int>(sizeof(typename CollectiveEpilogue::SharedStorage))>,
    cutlass::gemm::collective::KernelScheduleAuto
  >::CollectiveOp;

using GemmKernel = cutlass::gemm::kernel::GemmUniversal<
    cute::Shape<int,int,int,int>,
    CollectiveMainloop,
    CollectiveEpilogue
>;
using Gemm = cutlass::gemm::device::GemmUniversalAdapter<GemmKernel>;

// Force the device kernel symbol into the cubin without needing a host main.
auto* _anchor = &cutlass::device_kernel<GemmKernel>;


// ===== COMPILED SASS (sm_100a) =====

	.target	sm_100a

	.elftype	@"ET_EXEC"


//--------------------- .note.nv.tkinfo           --------------------------
	.section	.note.nv.tkinfo,"",@"SHT_NOTE"
	.sectionflags	@"SHF_NOTE_NV_TKINFO"
	.tkinfo
        /*0018*/ 	.word	0x00000002
        /*0030*/ 	.string	""
        /*0030*/ 	.string	"ptxas"
        /*0030*/ 	.string	"Cuda compilation tools, release 13.0, V13.0.88"
        /*0030*/ 	.string	"Build cuda_13.0.r13.0/compiler.36424714_0"
        /*0030*/ 	.string	"-arch sm_100a -m 64 "



//--------------------- .note.nv.cuinfo           --------------------------
	.section	.note.nv.cuinfo,"",@"SHT_NOTE"
	.sectionflags	@"SHF_NOTE_NV_CUINFO"
        /*0018*/ 	.short	0x0002
        /*001a*/ 	.short	0x0064
        /*001c*/ 	.short	0x0082
	.zero		2


//--------------------- .nv.info                  --------------------------
	.section	.nv.info,"",@"SHT_CUDA_INFO"
	.align	4


	//----- nvinfo : EIATTR_REGCOUNT
	.align		4
        /*0000*/ 	.byte	0x04, 0x2f
        /*0002*/ 	.short	(.L_19 - .L_18)
	.align		4
.L_18:
        /*0004*/ 	.word	index@(_ZN7cutlass13device_kernelINS_4gemm6kernel13GemmUniversalIN4cute5tupleIJiiiiEEENS1_10collective13CollectiveMmaINS1_35MainloopSm100TmaUmmaWarpSpecializedILi18ELi2ELi4ENS5_IJNS4_1CILi2EEENSA_ILi1EEESC_EEEEENS5_IJNSA_ILi256EEENSA_ILi96EEENSA_ILi64EEEEEENS_12float_e4m3_tENS5_IJlSC_lEEESJ_SK_NS4_8TiledMMAINS4_8MMA_AtomIJNS4_10MMA_TraitsINS4_25SM100_MMA_F8F6F4_2x1SM_SSEJSJ_SJ_fSF_SG_NS4_17integral_constantINS4_4UMMA5MajorELSR_0EEESS_NSP_INSQ_7ScaleInELST_0EEESU_EEEEEENS4_6LayoutINS5_IJSC_SC_SC_EEENS5_IJNSA_ILi0EEESZ_SZ_EEEEENS5_IJNS4_10UnderscoreES12_S12_EEEEENS4_18SM100_TMA_2SM_LOADENS4_14ComposedLayoutINS4_7SwizzleILi2ELi4ELi3EEENS4_18smem_ptr_flag_bitsILi8EEENSX_INS5_IJNSA_ILi8EEESH_EEENS5_IJSH_SC_EEEEEEEvNS4_8identityES15_S1F_vS1G_EENS_8epilogue10collective18CollectiveEpilogueINS1I_23Sm100TmaWarpSpecializedILi1ELi1ELi96ELb0ELb0EEEJNS5_IJNSA_ILi128EEESG_SH_EEENS5_IJNSX_IS1N_SC_EENSX_ISG_SC_EEEEESJ_SK_SJ_SK_NS1I_6fusion15FusionCallbacksIS1M_NS1S_17LinearCombinationISJ_fSJ_fLNS_15FloatRoundStyleE2EEES1O_S1R_JEEENS4_5SM1004TMEM4LOAD26SM100_TMEM_LOAD_32dp32b32xENS4_13SM90_TMA_LOADENS16_INS17_ILi1ELi4ELi3EEES1A_NSX_INS5_IJS1B_NSA_ILi32EEEEEENS5_IJS24_SC_EEEEEEENS4_39AutoVectorizingCopyWithAssumedAlignmentILi128EEENS4_14SM90_TMA_STOREES28_S2A_S2A_EEEvvEEEEvNT_6ParamsE)
        /*0008*/ 	.word	0x000000ec


	//----- nvinfo : EIATTR_FRAME_SIZE
	.align		4
.L_19:
        /*000c*/ 	.byte	0x04, 0x11
        /*000e*/ 	.short	(.L_21 - .L_20)
	.align		4
.L_20:
        /*0010*/ 	.word	index@($__internal_2_$__cuda_sm10x_tcgen05_guardrail_trap_unallocated_columns_being_dealloced)
        /*0014*/ 	.word	0x00000000


	//----- nvinfo : EIATTR_FRAME_SIZE
	.align		4
.L_21:
        /*0018*/ 	.byte	0x04, 0x11
        /*001a*/ 	.short	(.L_23 - .L_22)
	.align		4
.L_22:
        /*001c*/ 	.word	index@($__internal_1_$__cuda_sm10x_tcgen05_guardrail_trap_phase_invalid_during_alloc)
        /*0020*/ 	.word	0x00000000


	//----- nvinfo : EIATTR_FRAME_SIZE
	.align		4
.L_23:
        /*0024*/ 	.byte	0x04, 0x11
        /*0026*/ 	.short	(.L_25 - .L_24)
	.align		4
.L_24:
        /*0028*/ 	.word	index@($__internal_0_$__cuda_sm10x_tcgen05_guardrail_trap_col_being_dealloced_not_returned_by_alloc)
        /*002c*/ 	.word	0x00000000


	//----- nvinfo : EIATTR_FRAME_SIZE
	.align		4
.L_25:
        /*0030*/ 	.byte	0x04, 0x11
        /*0032*/ 	.short	(.L_27 - .L_26)
	.align		4
.L_26:
        /*0034*/ 	.word	index@(_ZN7cutlass13device_kernelINS_4gemm6kernel13GemmUniversalIN4cute5tupleIJiiiiEEENS1_10collective13CollectiveMmaINS1_35MainloopSm100TmaUmmaWarpSpecializedILi18ELi2ELi4ENS5_IJNS4_1CILi2EEENSA_ILi1EEESC_EEEEENS5_IJNSA_ILi256EEENSA_ILi96EEENSA_ILi64EEEEEENS_12float_e4m3_tENS5_IJlSC_lEEESJ_SK_NS4_8TiledMMAINS4_8MMA_AtomIJNS4_10MMA_TraitsINS4_25SM100_MMA_F8F6F4_2x1SM_SSEJSJ_SJ_fSF_SG_NS4_17integral_constantINS4_4UMMA5MajorELSR_0EEESS_NSP_INSQ_7ScaleInELST_0EEESU_EEEEEENS4_6LayoutINS5_IJSC_SC_SC_EEENS5_IJNSA_ILi0EEESZ_SZ_EEEEENS5_IJNS4_10UnderscoreES12_S12_EEEEENS4_18SM100_TMA_2SM_LOADENS4_14ComposedLayoutINS4_7SwizzleILi2ELi4ELi3EEENS4_18smem_ptr_flag_bitsILi8EEENSX_INS5_IJNSA_ILi8EEESH_EEENS5_IJSH_SC_EEEEEEEvNS4_8identityES15_S1F_vS1G_EENS_8epilogue10collective18CollectiveEpilogueINS1I_23Sm100TmaWarpSpecializedILi1ELi1ELi96ELb0ELb0EEEJNS5_IJNSA_ILi128EEESG_SH_EEENS5_IJNSX_IS1N_SC_EENSX_ISG_SC_EEEEESJ_SK_SJ_SK_NS1I_6fusion15FusionCallbacksIS1M_NS1S_17LinearCombinationISJ_fSJ_fLNS_15FloatRoundStyleE2EEES1O_S1R_JEEENS4_5SM1004TMEM4LOAD26SM100_TMEM_LOAD_32dp32b32xENS4_13SM90_TMA_LOADENS16_INS17_ILi1ELi4ELi3EEES1A_NSX_INS5_IJS1B_NSA_ILi32EEEEEENS5_IJS24_SC_EEEEEEENS4_39AutoVectorizingCopyWithAssumedAlignmentILi128EEENS4_14SM90_TMA_STOREES28_S2A_S2A_EEEvvEEEEvNT_6ParamsE)
        /*0038*/ 	.word	0x00000000


	//----- nvinfo : EIATTR_MIN_STACK_SIZE
	.align		4
.L_27:
        /*003c*/ 	.byte	0x04, 0x12
        /*003e*/ 	.short	(.L_29 - .L_28)
	.align		4
.L_28:
        /*0040*/ 	.word	index@(_ZN7cutlass13device_kernelINS_4gemm6kernel13GemmUniversalIN4cute5tupleIJiiiiEEENS1_10collective13CollectiveMmaINS1_35MainloopSm100TmaUmmaWarpSpecializedILi18ELi2ELi4ENS5_IJNS4_1CILi2EEENSA_ILi1EEESC_EEEEENS5_IJNSA_ILi256EEENSA_ILi96EEENSA_ILi64EEEEEENS_12float_e4m3_tENS5_IJlSC_lEEESJ_SK_NS4_8TiledMMAINS4_8MMA_AtomIJNS4_10MMA_TraitsINS4_25SM100_MMA_F8F6F4_2x1SM_SSEJSJ_SJ_fSF_SG_NS4_17integral_constantINS4_4UMMA5MajorELSR_0EEESS_NSP_INSQ_7ScaleInELST_0EEESU_EEEEEENS4_6LayoutINS5_IJSC_SC_SC_EEENS5_IJNSA_ILi0EEESZ_SZ_EEEEENS5_IJNS4_10UnderscoreES12_S12_EEEEENS4_18SM100_TMA_2SM_LOADENS4_14ComposedLayoutINS4_7SwizzleILi2ELi4ELi3EEENS4_18smem_ptr_flag_bitsILi8EEENSX_INS5_IJNSA_ILi8EEESH_EEENS5_IJSH_SC_EEEEEEEvNS4_8identityES15_S1F_vS1G_EENS_8epilogue10collective18CollectiveEpilogueINS1I_23Sm100TmaWarpSpecializedILi1ELi1ELi96ELb0ELb0EEEJNS5_IJNSA_ILi128EEESG_SH_EEENS5_IJNSX_IS1N_SC_EENSX_ISG_SC_EEEEESJ_SK_SJ_SK_NS1I_6fusion15FusionCallbacksIS1M_NS1S_17LinearCombinationISJ_fSJ_fLNS_15FloatRoundStyleE2EEES1O_S1R_JEEENS4_5SM1004TMEM4LOAD26SM100_TMEM_LOAD_32dp32b32xENS4_13SM90_TMA_LOADENS16_INS17_ILi1ELi4ELi3EEES1A_NSX_INS5_IJS1B_NSA_ILi32EEEEEENS5_IJS24_SC_EEEEEEENS4_39AutoVectorizingCopyWithAssumedAlignmentILi128EEENS4_14SM90_TMA_STOREES28_S2A_S2A_EEEvvEEEEvNT_6ParamsE)
        /*0044*/ 	.word	0x00000000
.L_29:


//--------------------- .nv.compat                --------------------------
	.section	.nv.compat,"",@"SHT_CUDA_COMPAT_INFO"
	.align	4
        /*0000*/ 	.byte	0x02, 0x09, 0x01, 0x00, 0x02, 0x02, 0x02, 0x00, 0x02, 0x05, 0x05, 0x00, 0x03, 0x07, 0x01, 0x01
        /*0010*/ 	.byte	0x02, 0x03, 0x01, 0x00, 0x02, 0x06, 0x01, 0x00, 0x04, 0x0b, 0x08, 0x00, 0x09, 0x00, 0x00, 0x00
        /*0020*/ 	.byte	0x00, 0x00, 0x00, 0x00


//--------------------- .nv.info._ZN7cutlass13device_kernelINS_4gemm6kernel13GemmUniversalIN4cute5tupleIJiiiiEEENS1_10collective13CollectiveMmaINS1_35MainloopSm100TmaUmmaWarpSpecializedILi18ELi2ELi4ENS5_IJNS4_1CILi2EEENSA_ILi1EEESC_EEEEENS5_IJNSA_ILi256EEENSA_ILi96EEENSA_ILi64EEEEEENS_12float_e4m3_tENS5_IJlSC_lEEESJ_SK_NS4_8TiledMMAINS4_8MMA_AtomIJNS4_10MMA_TraitsINS4_25SM100_MMA_F8F6F4_2x1SM_SSEJSJ_SJ_fSF_SG_NS4_17integral_constantINS4_4UMMA5MajorELSR_0EEESS_NSP_INSQ_7ScaleInELST_0EEESU_EEEEEENS4_6LayoutINS5_IJSC_SC_SC_EEENS5_IJNSA_ILi0EEESZ_SZ_EEEEENS5_IJNS4_10UnderscoreES12_S12_EEEEENS4_18SM100_TMA_2SM_LOADENS4_14ComposedLayoutINS4_7SwizzleILi2ELi4ELi3EEENS4_18smem_ptr_flag_bitsILi8EEENSX_INS5_IJNSA_ILi8EEESH_EEENS5_IJSH_SC_EEEEEEEvNS4_8identityES15_S1F_vS1G_EENS_8epilogue10collective18CollectiveEpilogueINS1I_23Sm100TmaWarpSpecializedILi1ELi1ELi96ELb0ELb0EEEJNS5_IJNSA_ILi128EEESG_SH_EEENS5_IJNSX_IS1N_SC_EENSX_ISG_SC_EEEEESJ_SK_SJ_SK_NS1I_6fusion15FusionCallbacksIS1M_NS1S_17LinearCombinationISJ_fSJ_fLNS_15FloatRoundStyleE2EEES1O_S1R_JEEENS4_5SM1004TMEM4LOAD26SM100_TMEM_LOAD_32dp32b32xENS4_13SM90_TMA_LOADENS16_INS17_ILi1ELi4ELi3EEES1A_NSX_INS5_IJS1B_NSA_ILi32EEEEEENS5_IJS24_SC_EEEEEEENS4_39AutoVectorizingCopyWithAssumedAlignmentILi128EEENS4_14SM90_TMA_STOREES28_S2A_S2A_EEEvvEEEEvNT_6ParamsE --------------------------
	.section	.nv.info._ZN7cutlass13device_kernelINS_4gemm6kernel13GemmUniversalIN4cute5tupleIJiiiiEEENS1_10collective13CollectiveMmaINS1_35MainloopSm100TmaUmmaWarpSpecializedILi18ELi2ELi4ENS5_IJNS4_1CILi2EEENSA_ILi1EEESC_EEEEENS5_IJNSA_ILi256EEENSA_ILi96EEENSA_ILi64EEEEEENS_12float_e4m3_tENS5_IJlSC_lEEESJ_SK_NS4_8TiledMMAINS4_8MMA_AtomIJNS4_10MMA_TraitsINS4_25SM100_MMA_F8F6F4_2x1SM_SSEJSJ_SJ_fSF_SG_NS4_17integral_constantINS4_4UMMA5MajorELSR_0EEESS_NSP_INSQ_7ScaleInELST_0EEESU_EEEEEENS4_6LayoutINS5_IJSC_SC_SC_EEENS5_IJNSA_ILi0EEESZ_SZ_EEEEENS5_IJNS4_10UnderscoreES12_S12_EEEEENS4_18SM100_TMA_2SM_LOADENS4_14ComposedLayoutINS4_7SwizzleILi2ELi4ELi3EEENS4_18smem_ptr_flag_bitsILi8EEENSX_INS5_IJNSA_ILi8EEESH_EEENS5_IJSH_SC_EEEEEEEvNS4_8identityES15_S1F_vS1G_EENS_8epilogue10collective18CollectiveEpilogueINS1I_23Sm100TmaWarpSpecializedILi1ELi1ELi96ELb0ELb0EEEJNS5_IJNSA_ILi128EEESG_SH_EEENS5_IJNSX_IS1N_SC_EENSX_ISG_SC_EEEEESJ_SK_SJ_SK_NS1I_6fusion15FusionCallbacksIS1M_NS1S_17LinearCombinationISJ_fSJ_fLNS_15FloatRoundStyleE2EEES1O_S1R_JEEENS4_5SM1004TMEM4LOAD26SM100_TMEM_LOAD_32dp32b32xENS4_13SM90_TMA_LOADENS16_INS17_ILi1ELi4ELi3EEES1A_NSX_INS5_IJS1B_NSA_ILi32EEEEEENS5_IJS24_SC_EEEEEEENS4_39AutoVectorizingCopyWithAssumedAlignmentILi128EEENS4_14SM90_TMA_STOREES28_S2A_S2A_EEEvvEEEEvNT_6ParamsE,"",@"SHT_CUDA_INFO"
	.sectionflags	@""
	.align	4


	//----- nvinfo : EIATTR_CUDA_API_VERSION
	.align		4
        /*0000*/ 	.byte	0x04, 0x37
        /*0002*/ 	.short	(.L_31 - .L_30)
.L_30:
        /*0004*/ 	.word	0x00000082


	//----- nvinfo : EIATTR_KPARAM_INFO
	.align		4
.L_31:
        /*0008*/ 	.byte	0x04, 0x17
        /*000a*/ 	.short	(.L_33 - .L_32)
.L_32:
        /*000c*/ 	.word	0x00000000
        /*0010*/ 	.short	0x0000
        /*0012*/ 	.short	0x0000
        /*0014*/ 	.byte	0x00, 0xf0, 0x01, 0x20


	//----- nvinfo : EIATTR_AT_ENTRY_FRAGMENTS
	.align		4
.L_33:
        /*0018*/ 	.byte	0x04, 0x4f
        /*001a*/ 	.short	(.L_35 - .L_34)


	//   ....[0]....
.L_34:
        /*001c*/ 	.word	0x00000007


	//----- nvinfo : EIATTR_RESERVED_SMEM_USED
	.align		4
.L_35:
        /*0020*/ 	.byte	0x01, 0x41
	.zero		2


	//----- nvinfo : EIATTR_SPARSE_MMA_MASK
	.align		4
        /*0024*/ 	.byte	0x03, 0x50
        /*0026*/ 	.short	0x0000


	//----- nvinfo : EIATTR_TCGEN05_2CTA_USED
	.align		4
        /*0028*/ 	.byte	0x01, 0x52
	.zero		2


	//----- nvinfo : EIATTR_MAXREG_COUNT
	.align		4
        /*002c*/ 	.byte	0x03, 0x1b
        /*002e*/ 	.short	0x00ff


	//----- nvinfo : EIATTR_NUM_BARRIERS
	.align		4
        /*0030*/ 	.byte	0x02, 0x4c
        /*0032*/ 	.byte	0x07
	.zero		1


	//----- nvinfo : EIATTR_EXTERNS
	.align		4
        /*0034*/ 	.byte	0x04, 0x0f
        /*0036*/ 	.short	(.L_37 - .L_36)


	//   ....[0]....
	.align		4
.L_36:
        /*0038*/ 	.word	index@(__assertfail)


	//----- nvinfo : EIATTR_MERCURY_ISA_VERSION
	.align		4
.L_37:
        /*003c*/ 	.byte	0x03, 0x5f
        /*003e*/ 	.short	0x0101


	//----- nvinfo : EIATTR_INT_WARP_WIDE_INSTR_OFFSETS
	.align		4
        /*0040*/ 	.byte	0x04, 0x31
        /*0042*/ 	.short	(.L_39 - .L_38)


	//   ....[0]....
.L_38:
        /*0044*/ 	.word	0x00000ea0


	//   ....[1]....
        /*0048*/ 	.word	0x00000f40


	//   ....[2]....
        /*004c*/ 	.word	0x000022a0


	//   ....[3]....
        /*0050*/ 	.word	0x00004880


	//   ....[4]....
        /*0054*/ 	.word	0x000048a0


	//   ....[5]....
        /*0058*/ 	.word	0x000048d0


	//   ....[6]....
        /*005c*/ 	.word	0x00005300


	//   ....[7]....
        /*0060*/ 	.word	0x00005390


	//   ....[8]....
        /*0064*/ 	.word	0x000053c0


	//   ....[9]....
        /*0068*/ 	.word	0x00005490


	//----- nvinfo : EIATTR_COOP_GROUP_MASK_REGIDS
	.align		4
.L_39:
        /*006c*/ 	.byte	0x04, 0x29
        /*006e*/ 	.short	(.L_41 - .L_40)


	//   ....[0]....
.L_40:
        /*0070*/ 	.word	0xffffffff


	//   ....[1]....
        /*0074*/ 	.word	0xffffffff


	//   ....[2]....
        /*0078*/ 	.word	0xffffffff


	//   ....[3]....
        /*007c*/ 	.word	0xffffffff


	//   ....[4]....
        /*0080*/ 	.word	0xffffffff


	//   ....[5]....
        /*0084*/ 	.word	0xffffffff


	//   ....[6]....
        /*0088*/ 	.word	0xffffffff


	//   ....[7]....
        /*008c*/ 	.word	0xffffffff


	//   ....[8]....
        /*0090*/ 	.word	0xffffffff


	//   ....[9]....
        /*0094*/ 	.word	0xffffffff


	//   ....[10]....
        /*0098*/ 	.word	0xffffffff


	//   ....[11]....
        /*009c*/ 	.word	0xffffffff


	//   ....[12]....
        /*00a0*/ 	.word	0xffffffff


	//   ....[13]....
        /*00a4*/ 	.word	0xffffffff


	//----- nvinfo : EIATTR_COOP_GROUP_INSTR_OFFSETS
	.align		4
.L_41:
        /*00a8*/ 	.byte	0x04, 0x28
        /*00aa*/ 	.short	(.L_43 - .L_42)


	//   ....[0]....
.L_42:
        /*00ac*/ 	.word	0x000000c0


	//   ....[1]....
        /*00b0*/ 	.word	0x00000500


	//   ....[2]....
        /*00b4*/ 	.word	0x00000870


	//   ....[3]....
        /*00b8*/ 	.word	0x000009a0


	//   ....[4]....
        /*00bc*/ 	.word	0x00000a90


	//   ....[5]....
        /*00c0*/ 	.word	0x00000bf0


	//   ....[6]....
        /*00c4*/ 	.word	0x00000d80


	//   ....[7]....
        /*00c8*/ 	.word	0x00000fc0


	//   ....[8]....
        /*00cc*/ 	.word	0x00002180


	//   ....[9]....
        /*00d0*/ 	.word	0x00003740


	//   ....[10]....
        /*00d4*/ 	.word	0x00003c10


	//   ....[11]....
        /*00d8*/ 	.word	0x00003c40


	//   ....[12]....
        /*00dc*/ 	.word	0x00004790


	//   ....[13]....
        /*00e0*/ 	.word	0x00004990


	//----- nvinfo : EIATTR_VRC_CTA_INIT_COUNT
	.align		4
.L_43:
        /*00e4*/ 	.byte	0x02, 0x4a
        /*00e6*/ 	.byte	0x80
	.zero		1


	//----- nvinfo : EIATTR_SYSCALL_OFFSETS
	.align		4
        /*00e8*/ 	.byte	0x04, 0x46
        /*00ea*/ 	.short	(.L_45 - .L_44)


	//   ....[0]....
.L_44:
        /*00ec*/ 	.word	0x00005ec0


	//   ....[1]....
        /*00f0*/ 	.word	0x00006000


	//   ....[2]....
        /*00f4*/ 	.word	0x00006840


	//   ....[3]....
        /*00f8*/ 	.word	0x000069b0


	//   ....[4]....
        /*00fc*/ 	.word	0x00006b20


	//----- nvinfo : EIATTR_MBARRIER_INSTR_OFFSETS
	.align		4
.L_45:
        /*0100*/ 	.byte	0x04, 0x39
        /*0102*/ 	.short	(.L_47 - .L_46)


	//   ....[0]....
.L_46:
        /*0104*/ 	.word	0x00000610
        /*0108*/ 	.word	0x000000ff
        /*010c*/ 	.word	0x00000000
        /*0110*/ 	.short	0x0100
        /*0112*/ 	.byte	0x05
	.zero		1


	//   ....[1]....
        /*0114*/ 	.word	0x00000620
        /*0118*/ 	.word	0x000000ff
        /*011c*/ 	.word	0x00000090
        /*0120*/ 	.short	0x0100
        /*0122*/ 	.byte	0x05
	.zero		1


	//   ....[2]....
        /*0124*/ 	.word	0x00000630
        /*0128*/ 	.word	0x000000ff
        /*012c*/ 	.word	0x00000008
        /*0130*/ 	.short	0x0100
        /*0132*/ 	.byte	0x05
	.zero		1


	//   ....[3]....
        /*0134*/ 	.word	0x00000640
        /*0138*/ 	.word	0x000000ff
        /*013c*/ 	.word	0x00000098
        /*0140*/ 	.short	0x0100
        /*0142*/ 	.byte	0x05
	.zero		1


	//   ....[4]....
        /*0144*/ 	.word	0x00000650
        /*0148*/ 	.word	0x000000ff
        /*014c*/ 	.word	0x00000010
        /*0150*/ 	.short	0x0100
        /*0152*/ 	.byte	0x05
	.zero		1


	//   ....[5]....
        /*0154*/ 	.word	0x00000660
        /*0158*/ 	.word	0x000000ff
        /*015c*/ 	.word	0x000000a0
        /*0160*/ 	.short	0x0100
        /*0162*/ 	.byte	0x05
	.zero		1


	//   ....[6]....
        /*0164*/ 	.word	0x00000670
        /*0168*/ 	.word	0x000000ff
        /*016c*/ 	.word	0x00000018
        /*0170*/ 	.short	0x0100
        /*0172*/ 	.byte	0x05
	.zero		1


	//   ....[7]....
        /*0174*/ 	.word	0x00000680
        /*0178*/ 	.word	0x000000ff
        /*017c*/ 	.word	0x000000a8
        /*0180*/ 	.short	0x0100
        /*0182*/ 	.byte	0x05
	.zero		1


	//   ....[8]....
        /*0184*/ 	.word	0x00000690
        /*0188*/ 	.word	0x000000ff
        /*018c*/ 	.word	0x00000020
        /*0190*/ 	.short	0x0100
        /*0192*/ 	.byte	0x05
	.zero		1


	//   ....[9]....
        /*0194*/ 	.word	0x000006a0
        /*0198*/ 	.word	0x000000ff
        /*019c*/ 	.word	0x000000b0
        /*01a0*/ 	.short	0x0100
        /*01a2*/ 	.byte	0x05
	.zero		1


	//   ....[10]....
        /*01a4*/ 	.word	0x000006b0
        /*01a8*/ 	.word	0x000000ff
        /*01ac*/ 	.word	0x00000028
        /*01b0*/ 	.short	0x0100
        /*01b2*/ 	.byte	0x05
	.zero		1


	//   ....[11]....
        /*01b4*/ 	.word	0x000006c0
        /*01b8*/ 	.word	0x000000ff
        /*01bc*/ 	.word	0x000000b8
        /*01c0*/ 	.short	0x0100
        /*01c2*/ 	.byte	0x05
	.zero		1


	//   ....[12]....
        /*01c4*/ 	.word	0x000006d0
        /*01c8*/ 	.word	0x000000ff
        /*01cc*/ 	.word	0x00000030
        /*01d0*/ 	.short	0x0100
        /*01d2*/ 	.byte	0x05
	.zero		1


	//   ....[13]....
        /*01d4*/ 	.word	0x000006e0
        /*01d8*/ 	.word	0x000000ff
        /*01dc*/ 	.word	0x000000c0
        /*01e0*/ 	.short	0x0100
        /*01e2*/ 	.byte	0x05
	.zero		1


	//   ....[14]....
        /*01e4*/ 	.word	0x000006f0
        /*01e8*/ 	.word	0x000000ff
        /*01ec*/ 	.word	0x00000038
        /*01f0*/ 	.short	0x0100
        /*01f2*/ 	.byte	0x05
	.zero		1


	//   ....[15]....
        /*01f4*/ 	.word	0x00000700
        /*01f8*/ 	.word	0x000000ff
        /*01fc*/ 	.word	0x000000c8
        /*0200*/ 	.short	0x0100
        /*0202*/ 	.byte	0x05
	.zero		1


	//   ....[16]....
        /*0204*/ 	.word	0x00000710
        /*0208*/ 	.word	0x000000ff
        /*020c*/ 	.word	0x00000040
        /*0210*/ 	.short	0x0100
        /*0212*/ 	.byte	0x05
	.zero		1


	//   ....[17]....
        /*0214*/ 	.word	0x00000720
        /*0218*/ 	.word	0x000000ff
        /*021c*/ 	.word	0x000000d0
        /*0220*/ 	.short	0x0100
        /*0222*/ 	.byte	0x05
	.zero		1


	//   ....[18]....
        /*0224*/ 	.word	0x00000730
        /*0228*/ 	.word	0x000000ff
        /*022c*/ 	.word	0x00000048
        /*0230*/ 	.short	0x0100
        /*0232*/ 	.byte	0x05
	.zero		1


	//   ....[19]....
        /*0234*/ 	.word	0x00000740
        /*0238*/ 	.word	0x000000ff
        /*023c*/ 	.word	0x000000d8
        /*0240*/ 	.short	0x0100
        /*0242*/ 	.byte	0x05
	.zero		1


	//   ....[20]....
        /*0244*/ 	.word	0x00000750
        /*0248*/ 	.word	0x000000ff
        /*024c*/ 	.word	0x00000050
        /*0250*/ 	.short	0x0100
        /*0252*/ 	.byte	0x05
	.zero		1


	//   ....[21]....
        /*0254*/ 	.word	0x00000760
        /*0258*/ 	.word	0x000000ff
        /*025c*/ 	.word	0x000000e0
        /*0260*/ 	.short	0x0100
        /*0262*/ 	.byte	0x05
	.zero		1


	//   ....[22]....
        /*0264*/ 	.word	0x00000770
        /*0268*/ 	.word	0x000000ff
        /*026c*/ 	.word	0x00000058
        /*0270*/ 	.short	0x0100
        /*0272*/ 	.byte	0x05
	.zero		1


	//   ....[23]....
        /*0274*/ 	.word	0x00000780
        /*0278*/ 	.word	0x000000ff
        /*027c*/ 	.word	0x000000e8
        /*0280*/ 	.short	0x0100
        /*0282*/ 	.byte	0x05
	.zero		1


	//   ....[24]....
        /*0284*/ 	.word	0x00000790
        /*0288*/ 	.word	0x000000ff
        /*028c*/ 	.word	0x00000060
        /*0290*/ 	.short	0x0100
        /*0292*/ 	.byte	0x05
	.zero		1


	//   ....[25]....
        /*0294*/ 	.word	0x000007a0
        /*0298*/ 	.word	0x000000ff
        /*029c*/ 	.word	0x000000f0
        /*02a0*/ 	.short	0x0100
        /*02a2*/ 	.byte	0x05
	.zero		1


	//   ....[26]....
        /*02a4*/ 	.word	0x000007b0
        /*02a8*/ 	.word	0x000000ff
        /*02ac*/ 	.word	0x00000068
        /*02b0*/ 	.short	0x0100
        /*02b2*/ 	.byte	0x05
	.zero		1


	//   ....[27]....
        /*02b4*/ 	.word	0x000007c0
        /*02b8*/ 	.word	0x000000ff
        /*02bc*/ 	.word	0x000000f8
        /*02c0*/ 	.short	0x0100
        /*02c2*/ 	.byte	0x05
	.zero		1


	//   ....[28]....
        /*02c4*/ 	.word	0x000007d0
        /*02c8*/ 	.word	0x000000ff
        /*02cc*/ 	.word	0x00000070
        /*02d0*/ 	.short	0x0100
        /*02d2*/ 	.byte	0x05
	.zero		1


	//   ....[29]....
        /*02d4*/ 	.word	0x000007e0
        /*02d8*/ 	.word	0x000000ff
        /*02dc*/ 	.word	0x00000100
        /*02e0*/ 	.short	0x0100
        /*02e2*/ 	.byte	0x05
	.zero		1


	//   ....[30]....
        /*02e4*/ 	.word	0x000007f0
        /*02e8*/ 	.word	0x000000ff
        /*02ec*/ 	.word	0x00000078
        /*02f0*/ 	.short	0x0100
        /*02f2*/ 	.byte	0x05
	.zero		1


	//   ....[31]....
        /*02f4*/ 	.word	0x00000800
        /*02f8*/ 	.word	0x000000ff
        /*02fc*/ 	.word	0x00000108
        /*0300*/ 	.short	0x0100
        /*0302*/ 	.byte	0x05
	.zero		1


	//   ....[32]....
        /*0304*/ 	.word	0x00000810
        /*0308*/ 	.word	0x000000ff
        /*030c*/ 	.word	0x00000080
        /*0310*/ 	.short	0x0100
        /*0312*/ 	.byte	0x05
	.zero		1


	//   ....[33]....
        /*0314*/ 	.word	0x00000820
        /*0318*/ 	.word	0x000000ff
        /*031c*/ 	.word	0x00000110
        /*0320*/ 	.short	0x0100
        /*0322*/ 	.byte	0x05
	.zero		1


	//   ....[34]....
        /*0324*/ 	.word	0x00000830
        /*0328*/ 	.word	0x000000ff
        /*032c*/ 	.word	0x00000088
        /*0330*/ 	.short	0x0100
        /*0332*/ 	.byte	0x05
	.zero		1


	//   ....[35]....
        /*0334*/ 	.word	0x00000840
        /*0338*/ 	.word	0x000000ff
        /*033c*/ 	.word	0x00000118
        /*0340*/ 	.short	0x0100
        /*0342*/ 	.byte	0x05
	.zero		1


	//   ....[36]....
        /*0344*/ 	.word	0x00000970
        /*0348*/ 	.word	0x000000ff
        /*034c*/ 	.word	0x00000120
        /*0350*/ 	.short	0x0100
        /*0352*/ 	.byte	0x06
	.zero		1


	//   ....[37]....
        /*0354*/ 	.word	0x00000980
        /*0358*/ 	.word	0x000000ff
        /*035c*/ 	.word	0x00000128
        /*0360*/ 	.short	0x0100
        /*0362*/ 	.byte	0x06
	.zero		1


	//   ....[38]....
        /*0364*/ 	.word	0x00000a60
        /*0368*/ 	.word	0x000000ff
        /*036c*/ 	.word	0x00000130
        /*0370*/ 	.short	0x0100
        /*0372*/ 	.byte	0x05
	.zero		1


	//   ....[39]....
        /*0374*/ 	.word	0x00000a70
        /*0378*/ 	.word	0x000000ff
        /*037c*/ 	.word	0x00000138
        /*0380*/ 	.short	0x0100
        /*0382*/ 	.byte	0x05
	.zero		1


	//   ....[40]....
        /*0384*/ 	.word	0x00000ba0
        /*0388*/ 	.word	0x000000ff
        /*038c*/ 	.word	0x00000140
        /*0390*/ 	.short	0x0100
        /*0392*/ 	.byte	0x05
	.zero		1


	//   ....[41]....
        /*0394*/ 	.word	0x00000bb0
        /*0398*/ 	.word	0x000000ff
        /*039c*/ 	.word	0x00000150
        /*03a0*/ 	.short	0x0100
        /*03a2*/ 	.byte	0x05
	.zero		1


	//   ....[42]....
        /*03a4*/ 	.word	0x00000bc0
        /*03a8*/ 	.word	0x000000ff
        /*03ac*/ 	.word	0x00000148
        /*03b0*/ 	.short	0x0100
        /*03b2*/ 	.byte	0x05
	.zero		1


	//   ....[43]....
        /*03b4*/ 	.word	0x00000bd0
        /*03b8*/ 	.word	0x000000ff
        /*03bc*/ 	.word	0x00000158
        /*03c0*/ 	.short	0x0100
        /*03c2*/ 	.byte	0x05
	.zero		1


	//   ....[44]....
        /*03c4*/ 	.word	0x00000cf0
        /*03c8*/ 	.word	0x000000ff
        /*03cc*/ 	.word	0x00000160
        /*03d0*/ 	.short	0x0100
        /*03d2*/ 	.byte	0x06
	.zero		1


	//   ....[45]....
        /*03d4*/ 	.word	0x00000d00
        /*03d8*/ 	.word	0x000000ff
        /*03dc*/ 	.word	0x00000180
        /*03e0*/ 	.short	0x0100
        /*03e2*/ 	.byte	0x06
	.zero		1


	//   ....[46]....
        /*03e4*/ 	.word	0x00000d10
        /*03e8*/ 	.word	0x000000ff
        /*03ec*/ 	.word	0x00000168
        /*03f0*/ 	.short	0x0100
        /*03f2*/ 	.byte	0x06
	.zero		1


	//   ....[47]....
        /*03f4*/ 	.word	0x00000d20
        /*03f8*/ 	.word	0x000000ff
        /*03fc*/ 	.word	0x00000188
        /*0400*/ 	.short	0x0100
        /*0402*/ 	.byte	0x06
	.zero		1


	//   ....[48]....
        /*0404*/ 	.word	0x00000d30
        /*0408*/ 	.word	0x000000ff
        /*040c*/ 	.word	0x00000170
        /*0410*/ 	.short	0x0100
        /*0412*/ 	.byte	0x06
	.zero		1


	//   ....[49]....
        /*0414*/ 	.word	0x00000d40
        /*0418*/ 	.word	0x000000ff
        /*041c*/ 	.word	0x00000190
        /*0420*/ 	.short	0x0100
        /*0422*/ 	.byte	0x06
	.zero		1


	//   ....[50]....
        /*0424*/ 	.word	0x00000d50
        /*0428*/ 	.word	0x000000ff
        /*042c*/ 	.word	0x00000178
        /*0430*/ 	.short	0x0100
        /*0432*/ 	.byte	0x06
	.zero		1


	//   ....[51]....
        /*0434*/ 	.word	0x00000d60
        /*0438*/ 	.word	0x000000ff
        /*043c*/ 	.word	0x00000198
        /*0440*/ 	.short	0x0100
        /*0442*/ 	.byte	0x06
	.zero		1


	//   ....[52]....
        /*0444*/ 	.word	0x00000e50
        /*0448*/ 	.word	0x000000ff
        /*044c*/ 	.word	0x000001a0
        /*0450*/ 	.short	0x0100
        /*0452*/ 	.byte	0x05
	.zero		1


	//   ....[53]....
        /*0454*/ 	.word	0x00000e60
        /*0458*/ 	.word	0x000000ff
        /*045c*/ 	.word	0x000001b0
        /*0460*/ 	.short	0x0100
        /*0462*/ 	.byte	0x05
	.zero		1


	//   ....[54]....
        /*0464*/ 	.word	0x00000e70
        /*0468*/ 	.word	0x000000ff
        /*046c*/ 	.word	0x000001a8
        /*0470*/ 	.short	0x0100
        /*0472*/ 	.byte	0x05
	.zero		1


	//   ....[55]....
        /*0474*/ 	.word	0x00000e80
        /*0478*/ 	.word	0x000000ff
        /*047c*/ 	.word	0x000001b8
        /*0480*/ 	.short	0x0100
        /*0482*/ 	.byte	0x05
	.zero		1


	//   ....[56]....
        /*0484*/ 	.word	0x00000f70
        /*0488*/ 	.word	0x000000ff
        /*048c*/ 	.word	0x000001c0
        /*0490*/ 	.short	0x0100
        /*0492*/ 	.byte	0x04
	.zero		1


	//   ....[57]....
        /*0494*/ 	.word	0x00001980
        /*0498*/ 	.word	0x00000003
        /*049c*/ 	.word	0x000001b0
        /*04a0*/ 	.short	0x010a
        /*04a2*/ 	.byte	0xff
	.zero		1


	//   ....[58]....
        /*04a4*/ 	.word	0x000019b0
        /*04a8*/ 	.word	0x00000003
        /*04ac*/ 	.word	0x000001a0
        /*04b0*/ 	.short	0x0101
        /*04b2*/ 	.byte	0xff
	.zero		1


	//   ....[59]....
        /*04b4*/ 	.word	0x00001ac0
        /*04b8*/ 	.word	0x000000ff
        /*04bc*/ 	.word	0x00000090
        /*04c0*/ 	.short	0x010a
        /*04c2*/ 	.byte	0x05
	.zero		1


	//   ....[60]....
        /*04c4*/ 	.word	0x00001b80
        /*04c8*/ 	.word	0x000000ff
        /*04cc*/ 	.word	0x00000090
        /*04d0*/ 	.short	0x010a
        /*04d2*/ 	.byte	0x21
	.zero		1


	//   ....[61]....
        /*04d4*/ 	.word	0x00001d30
        /*04d8*/ 	.word	0x000000ff
        /*04dc*/ 	.word	0x00000090
        /*04e0*/ 	.short	0x010a
        /*04e2*/ 	.byte	0x08
	.zero		1


	//   ....[62]....
        /*04e4*/ 	.word	0x00001e30
        /*04e8*/ 	.word	0x000000ff
        /*04ec*/ 	.word	0x00000138
        /*04f0*/ 	.short	0x0101
        /*04f2*/ 	.byte	0x04
	.zero		1


	//   ....[63]....
        /*04f4*/ 	.word	0x00001e50
        /*04f8*/ 	.word	0x000000ff
        /*04fc*/ 	.word	0x00000090
        /*0500*/ 	.short	0x010a
        /*0502*/ 	.byte	0x05
	.zero		1


	//   ....[64]....
        /*0504*/ 	.word	0x00001ed0
        /*0508*/ 	.word	0x000000ff
        /*050c*/ 	.word	0x00000090
        /*0510*/ 	.short	0x010a
        /*0512*/ 	.byte	0x11
	.zero		1


	//   ....[65]....
        /*0514*/ 	.word	0x00002060
        /*0518*/ 	.word	0x000000ff
        /*051c*/ 	.word	0x00000090
        /*0520*/ 	.short	0x010a
        /*0522*/ 	.byte	0x08
	.zero		1


	//   ....[66]....
        /*0524*/ 	.word	0x000021b0
        /*0528*/ 	.word	0x00000002
        /*052c*/ 	.word	0x00000140
        /*0530*/ 	.short	0x010a
        /*0532*/ 	.byte	0xff
	.zero		1


	//   ....[67]....
        /*0534*/ 	.word	0x00002270
        /*0538*/ 	.word	0x00000002
        /*053c*/ 	.word	0x00000000
        /*0540*/ 	.short	0x0101
        /*0542*/ 	.byte	0xff
	.zero		1


	//   ....[68]....
        /*0544*/ 	.word	0x000027d0
        /*0548*/ 	.word	0x000000ff
        /*054c*/ 	.word	0x00000000
        /*0550*/ 	.short	0x010a
        /*0552*/ 	.byte	0x05
	.zero		1


	//   ....[69]....
        /*0554*/ 	.word	0x00002860
        /*0558*/ 	.word	0x000000ff
        /*055c*/ 	.word	0x00000000
        /*0560*/ 	.short	0x010a
        /*0562*/ 	.byte	0x05
	.zero		1


	//   ....[70]....
        /*0564*/ 	.word	0x000028f0
        /*0568*/ 	.word	0x000000ff
        /*056c*/ 	.word	0x00000000
        /*0570*/ 	.short	0x010a
        /*0572*/ 	.byte	0x05
	.zero		1


	//   ....[71]....
        /*0574*/ 	.word	0x00002980
        /*0578*/ 	.word	0x000000ff
        /*057c*/ 	.word	0x00000000
        /*0580*/ 	.short	0x010a
        /*0582*/ 	.byte	0x05
	.zero		1


	//   ....[72]....
        /*0584*/ 	.word	0x00002a10
        /*0588*/ 	.word	0x000000ff
        /*058c*/ 	.word	0x00000000
        /*0590*/ 	.short	0x010a
        /*0592*/ 	.byte	0x05
	.zero		1


	//   ....[73]....
        /*0594*/ 	.word	0x00002aa0
        /*0598*/ 	.word	0x000000ff
        /*059c*/ 	.word	0x00000000
        /*05a0*/ 	.short	0x010a
        /*05a2*/ 	.byte	0x05
	.zero		1


	//   ....[74]....
        /*05a4*/ 	.word	0x00002b30
        /*05a8*/ 	.word	0x000000ff
        /*05ac*/ 	.word	0x00000000
        /*05b0*/ 	.short	0x010a
        /*05b2*/ 	.byte	0x05
	.zero		1


	//   ....[75]....
        /*05b4*/ 	.word	0x00002bc0
        /*05b8*/ 	.word	0x000000ff
        /*05bc*/ 	.word	0x00000000
        /*05c0*/ 	.short	0x010a
        /*05c2*/ 	.byte	0x05
	.zero		1


	//   ....[76]....
        /*05c4*/ 	.word	0x00002c50
        /*05c8*/ 	.word	0x000000ff
        /*05cc*/ 	.word	0x00000000
        /*05d0*/ 	.short	0x010a
        /*05d2*/ 	.byte	0x05
	.zero		1


	//   ....[77]....
        /*05d4*/ 	.word	0x00002ce0
        /*05d8*/ 	.word	0x000000ff
        /*05dc*/ 	.word	0x00000000
        /*05e0*/ 	.short	0x010a
        /*05e2*/ 	.byte	0x05
	.zero		1


	//   ....[78]....
        /*05e4*/ 	.word	0x00002d70
        /*05e8*/ 	.word	0x000000ff
        /*05ec*/ 	.word	0x00000000
        /*05f0*/ 	.short	0x010a
        /*05f2*/ 	.byte	0x05
	.zero		1


	//   ....[79]....
        /*05f4*/ 	.word	0x00002e00
        /*05f8*/ 	.word	0x000000ff
        /*05fc*/ 	.word	0x00000000
        /*0600*/ 	.short	0x010a
        /*0602*/ 	.byte	0x05
	.zero		1


	//   ....[80]....
        /*0604*/ 	.word	0x00002e90
        /*0608*/ 	.word	0x000000ff
        /*060c*/ 	.word	0x00000000
        /*0610*/ 	.short	0x010a
        /*0612*/ 	.byte	0x05
	.zero		1


	//   ....[81]....
        /*0614*/ 	.word	0x00002f20
        /*0618*/ 	.word	0x000000ff
        /*061c*/ 	.word	0x00000000
        /*0620*/ 	.short	0x010a
        /*0622*/ 	.byte	0x05
	.zero		1


	//   ....[82]....
        /*0624*/ 	.word	0x00002fb0
        /*0628*/ 	.word	0x000000ff
        /*062c*/ 	.word	0x00000000
        /*0630*/ 	.short	0x010a
        /*0632*/ 	.byte	0x05
	.zero		1


	//   ....[83]....
        /*0634*/ 	.word	0x00003040
        /*0638*/ 	.word	0x000000ff
        /*063c*/ 	.word	0x00000000
        /*0640*/ 	.short	0x010a
        /*0642*/ 	.byte	0x05
	.zero		1


	//   ....[84]....
        /*0644*/ 	.word	0x000030d0
        /*0648*/ 	.word	0x000000ff
        /*064c*/ 	.word	0x00000000
        /*0650*/ 	.short	0x010a
        /*0652*/ 	.byte	0x05
	.zero		1


	//   ....[85]....
        /*0654*/ 	.word	0x00003170
        /*0658*/ 	.word	0x00000000
        /*065c*/ 	.word	0x00000000
        /*0660*/ 	.short	0x010a
        /*0662*/ 	.byte	0xff
	.zero		1


	//   ....[86]....
        /*0664*/ 	.word	0x000032a0
        /*0668*/ 	.word	0x00000000
        /*066c*/ 	.word	0x000001a0
        /*0670*/ 	.short	0x010a
        /*0672*/ 	.byte	0xff
	.zero		1


	//   ....[87]....
        /*0674*/ 	.word	0x00003310
        /*0678*/ 	.word	0x00000004
        /*067c*/ 	.word	0x00000000
        /*0680*/ 	.short	0x0101
        /*0682*/ 	.byte	0xff
	.zero		1


	//   ....[88]....
        /*0684*/ 	.word	0x00003330
        /*0688*/ 	.word	0x000000ff
        /*068c*/ 	.word	0x00000150
        /*0690*/ 	.short	0x010a
        /*0692*/ 	.byte	0x05
	.zero		1


	//   ....[89]....
        /*0694*/ 	.word	0x00003450
        /*0698*/ 	.word	0x00000000
        /*069c*/ 	.word	0x00000140
        /*06a0*/ 	.short	0x010a
        /*06a2*/ 	.byte	0xff
	.zero		1


	//   ....[90]....
        /*06a4*/ 	.word	0x00003550
        /*06a8*/ 	.word	0x00000000
        /*06ac*/ 	.word	0x00000000
        /*06b0*/ 	.short	0x0101
        /*06b2*/ 	.byte	0xff
	.zero		1


	//   ....[91]....
        /*06b4*/ 	.word	0x000035e0
        /*06b8*/ 	.word	0x000000ff
        /*06bc*/ 	.word	0x00000150
        /*06c0*/ 	.short	0x0106
        /*06c2*/ 	.byte	0x05
	.zero		1


	//   ....[92]....
        /*06c4*/ 	.word	0x00003600
        /*06c8*/ 	.word	0x000000ff
        /*06cc*/ 	.word	0x00000150
        /*06d0*/ 	.short	0x010a
        /*06d2*/ 	.byte	0x05
	.zero		1


	//   ....[93]....
        /*06d4*/ 	.word	0x00003690
        /*06d8*/ 	.word	0x000000ff
        /*06dc*/ 	.word	0x00000150
        /*06e0*/ 	.short	0x0106
        /*06e2*/ 	.byte	0x04
	.zero		1


	//   ....[94]....
        /*06e4*/ 	.word	0x000036d0
        /*06e8*/ 	.word	0x00000000
        /*06ec*/ 	.word	0x00000150
        /*06f0*/ 	.short	0x010a
        /*06f2*/ 	.byte	0xff
	.zero		1


	//   ....[95]....
        /*06f4*/ 	.word	0x00003910
        /*06f8*/ 	.word	0x000000ff
        /*06fc*/ 	.word	0x00000008
        /*0700*/ 	.short	0x010a
        /*0702*/ 	.byte	0x04
	.zero		1


	//   ....[96]....
        /*0704*/ 	.word	0x00003930
        /*0708*/ 	.word	0x000000ff
        /*070c*/ 	.word	0x00000008
        /*0710*/ 	.short	0x010a
        /*0712*/ 	.byte	0x04
	.zero		1


	//   ....[97]....
        /*0714*/ 	.word	0x00003ac0
        /*0718*/ 	.word	0x000000ff
        /*071c*/ 	.word	0x00000008
        /*0720*/ 	.short	0x010a
        /*0722*/ 	.byte	0x04
	.zero		1


	//   ....[98]....
        /*0724*/ 	.word	0x00003ae0
        /*0728*/ 	.word	0x000000ff
        /*072c*/ 	.word	0x00000008
        /*0730*/ 	.short	0x010a
        /*0732*/ 	.byte	0x04
	.zero		1


	//   ....[99]....
        /*0734*/ 	.word	0x00003ba0
        /*0738*/ 	.word	0x000000ff
        /*073c*/ 	.word	0x00000000
        /*0740*/ 	.short	0x0101
        /*0742*/ 	.byte	0x05
	.zero		1


	//   ....[100]....
        /*0744*/ 	.word	0x00003ea0
        /*0748*/ 	.word	0x00000000
        /*074c*/ 	.word	0x00000140
        /*0750*/ 	.short	0x010a
        /*0752*/ 	.byte	0xff
	.zero		1


	//   ....[101]....
        /*0754*/ 	.word	0x00003f60
        /*0758*/ 	.word	0x00000000
        /*075c*/ 	.word	0x00000000
        /*0760*/ 	.short	0x0101
        /*0762*/ 	.byte	0xff
	.zero		1


	//   ....[102]....
        /*0764*/ 	.word	0x00004020
        /*0768*/ 	.word	0x000000ff
        /*076c*/ 	.word	0x00000000
        /*0770*/ 	.short	0x010a
        /*0772*/ 	.byte	0x05
	.zero		1


	//   ....[103]....
        /*0774*/ 	.word	0x00004030
        /*0778*/ 	.word	0x000000ff
        /*077c*/ 	.word	0x00000180
        /*0780*/ 	.short	0x010a
        /*0782*/ 	.byte	0x13
	.zero		1


	//   ....[104]....
        /*0784*/ 	.word	0x000040e0
        /*0788*/ 	.word	0x000000ff
        /*078c*/ 	.word	0x00000000
        /*0790*/ 	.short	0x010a
        /*0792*/ 	.byte	0x07
	.zero		1


	//   ....[105]....
        /*0794*/ 	.word	0x00004220
        /*0798*/ 	.word	0x000000ff
        /*079c*/ 	.word	0x00000000
        /*07a0*/ 	.short	0x010a
        /*07a2*/ 	.byte	0x1a
	.zero		1


	//   ....[106]....
        /*07a4*/ 	.word	0x00004470
        /*07a8*/ 	.word	0x000000ff
        /*07ac*/ 	.word	0x00000000
        /*07b0*/ 	.short	0x010a
        /*07b2*/ 	.byte	0x06
	.zero		1


	//   ....[107]....
        /*07b4*/ 	.word	0x00004500
        /*07b8*/ 	.word	0x000000ff
        /*07bc*/ 	.word	0x00000000
        /*07c0*/ 	.short	0x010a
        /*07c2*/ 	.byte	0x06
	.zero		1


	//   ....[108]....
        /*07c4*/ 	.word	0x00004590
        /*07c8*/ 	.word	0x000000ff
        /*07cc*/ 	.word	0x00000000
        /*07d0*/ 	.short	0x010a
        /*07d2*/ 	.byte	0x06
	.zero		1


	//   ....[109]....
        /*07d4*/ 	.word	0x00004630
        /*07d8*/ 	.word	0x00000000
        /*07dc*/ 	.word	0x00000000
        /*07e0*/ 	.short	0x010a
        /*07e2*/ 	.byte	0xff
	.zero		1


	//   ....[110]....
        /*07e4*/ 	.word	0x00004670
        /*07e8*/ 	.word	0x00000000
        /*07ec*/ 	.word	0x00000000
        /*07f0*/ 	.short	0x010a
        /*07f2*/ 	.byte	0xff
	.zero		1


	//   ....[111]....
        /*07f4*/ 	.word	0x000046e0
        /*07f8*/ 	.word	0x000000ff
        /*07fc*/ 	.word	0x00000000
        /*0800*/ 	.short	0x0101
        /*0802*/ 	.byte	0x05
	.zero		1


	//   ....[112]....
        /*0804*/ 	.word	0x00004720
        /*0808*/ 	.word	0x000000ff
        /*080c*/ 	.word	0x000001c0
        /*0810*/ 	.short	0x010a
        /*0812*/ 	.byte	0x0b
	.zero		1


	//   ....[113]....
        /*0814*/ 	.word	0x00004780
        /*0818*/ 	.word	0x000000ff
        /*081c*/ 	.word	0x00000000
        /*0820*/ 	.short	0x0101
        /*0822*/ 	.byte	0x05
	.zero		1


	//   ....[114]....
        /*0824*/ 	.word	0x00004b80
        /*0828*/ 	.word	0x00000000
        /*082c*/ 	.word	0x00000140
        /*0830*/ 	.short	0x010a
        /*0832*/ 	.byte	0xff
	.zero		1


	//   ....[115]....
        /*0834*/ 	.word	0x00004c70
        /*0838*/ 	.word	0x00000000
        /*083c*/ 	.word	0x00000000
        /*0840*/ 	.short	0x0101
        /*0842*/ 	.byte	0xff
	.zero		1


	//   ....[116]....
        /*0844*/ 	.word	0x00004f90
        /*0848*/ 	.word	0x000000ff
        /*084c*/ 	.word	0x00000138
        /*0850*/ 	.short	0x010a
        /*0852*/ 	.byte	0x06
	.zero		1


	//   ....[117]....
        /*0854*/ 	.word	0x00005110
        /*0858*/ 	.word	0x000000ff
        /*085c*/ 	.word	0x00000128
        /*0860*/ 	.short	0x010a
        /*0862*/ 	.byte	0x06
	.zero		1


	//   ....[118]....
        /*0864*/ 	.word	0x00005510
        /*0868*/ 	.word	0x000000ff
        /*086c*/ 	.word	0x00000120
        /*0870*/ 	.short	0x010b
        /*0872*/ 	.byte	0x06
	.zero		1


	//   ....[119]....
        /*0874*/ 	.word	0x00005530
        /*0878*/ 	.word	0x000000ff
        /*087c*/ 	.word	0x00000000
        /*0880*/ 	.short	0x0101
        /*0882*/ 	.byte	0x25
	.zero		1


	//   ....[120]....
        /*0884*/ 	.word	0x00005570
        /*0888*/ 	.word	0x00000000
        /*088c*/ 	.word	0x00000128
        /*0890*/ 	.short	0x010a
        /*0892*/ 	.byte	0xff
	.zero		1


	//   ....[121]....
        /*0894*/ 	.word	0x000058d0
        /*0898*/ 	.word	0x00000000
        /*089c*/ 	.word	0x00000140
        /*08a0*/ 	.short	0x010a
        /*08a2*/ 	.byte	0xff
	.zero		1


	//   ....[122]....
        /*08a4*/ 	.word	0x000059e0
        /*08a8*/ 	.word	0x00000000
        /*08ac*/ 	.word	0x00000000
        /*08b0*/ 	.short	0x0101
        /*08b2*/ 	.byte	0xff
	.zero		1


	//   ....[123]....
        /*08b4*/ 	.word	0x000063b0
        /*08b8*/ 	.word	0x000000ff
        /*08bc*/ 	.word	0x00000120
        /*08c0*/ 	.short	0x010a
        /*08c2*/ 	.byte	0x2b
	.zero		1


	//   ....[124]....
        /*08c4*/ 	.word	0x000063c0
        /*08c8*/ 	.word	0x000000e9
        /*08cc*/ 	.word	0x00000160
        /*08d0*/ 	.short	0x010a
        /*08d2*/ 	.byte	0xff
	.zero		1


	//   ....[125]....
        /*08d4*/ 	.word	0x00006590
        /*08d8*/ 	.word	0x000000ff
        /*08dc*/ 	.word	0x00000120
        /*08e0*/ 	.short	0x010a
        /*08e2*/ 	.byte	0x2b
	.zero		1


	//   ....[126]....
        /*08e4*/ 	.word	0x000066b0
        /*08e8*/ 	.word	0x000000ff
        /*08ec*/ 	.word	0x00000000
        /*08f0*/ 	.short	0x0101
        /*08f2*/ 	.byte	0x04
	.zero		1


	//   ....[127]....
        /*08f4*/ 	.word	0x00006720
        /*08f8*/ 	.word	0x000000e9
        /*08fc*/ 	.word	0x00000160
        /*0900*/ 	.short	0x010a
        /*0902*/ 	.byte	0xff
	.zero		1


	//   ....[128]....
        /*0904*/ 	.word	0x00007770
        /*0908*/ 	.word	0x00000044
        /*090c*/ 	.word	0x00000000
        /*0910*/ 	.short	0x0101
        /*0912*/ 	.byte	0xff
	.zero		1


	//   ....[129]....
        /*0914*/ 	.word	0x00008720
        /*0918*/ 	.word	0x00000003
        /*091c*/ 	.word	0x000001b0
        /*0920*/ 	.short	0x010a
        /*0922*/ 	.byte	0xff
	.zero		1


	//   ....[130]....
        /*0924*/ 	.word	0x00008780
        /*0928*/ 	.word	0x00000002
        /*092c*/ 	.word	0x00000090
        /*0930*/ 	.short	0x010a
        /*0932*/ 	.byte	0xff
	.zero		1


	//   ....[131]....
        /*0934*/ 	.word	0x000087e0
        /*0938*/ 	.word	0x00000002
        /*093c*/ 	.word	0x00000090
        /*0940*/ 	.short	0x010a
        /*0942*/ 	.byte	0xff
	.zero		1


	//   ....[132]....
        /*0944*/ 	.word	0x00008830
        /*0948*/ 	.word	0x00000002
        /*094c*/ 	.word	0x00000140
        /*0950*/ 	.short	0x010a
        /*0952*/ 	.byte	0xff
	.zero		1


	//   ....[133]....
        /*0954*/ 	.word	0x00008890
        /*0958*/ 	.word	0x00000000
        /*095c*/ 	.word	0x00000000
        /*0960*/ 	.short	0x010a
        /*0962*/ 	.byte	0xff
	.zero		1


	//   ....[134]....
        /*0964*/ 	.word	0x000088f0
        /*0968*/ 	.word	0x00000000
        /*096c*/ 	.word	0x00000000
        /*0970*/ 	.short	0x010a
        /*0972*/ 	.byte	0xff
	.zero		1


	//   ....[135]....
        /*0974*/ 	.word	0x00008950
        /*0978*/ 	.word	0x00000000
        /*097c*/ 	.word	0x00000000
        /*0980*/ 	.short	0x010a
        /*0982*/ 	.byte	0xff
	.zero		1


	//   ....[136]....
        /*0984*/ 	.word	0x000089b0
        /*0988*/ 	.word	0x00000000
        /*098c*/ 	.word	0x00000000
        /*0990*/ 	.short	0x010a
        /*0992*/ 	.byte	0xff
	.zero		1


	//   ....[137]....
        /*0994*/ 	.word	0x00008a10
        /*0998*/ 	.word	0x00000000
        /*099c*/ 	.word	0x00000000
        /*09a0*/ 	.short	0x010a
        /*09a2*/ 	.byte	0xff
	.zero		1


	//   ....[138]....
        /*09a4*/ 	.word	0x00008a70
        /*09a8*/ 	.word	0x00000000
        /*09ac*/ 	.word	0x00000000
        /*09b0*/ 	.short	0x010a
        /*09b2*/ 	.byte	0xff
	.zero		1


	//   ....[139]....
        /*09b4*/ 	.word	0x00008ad0
        /*09b8*/ 	.word	0x00000000
        /*09bc*/ 	.word	0x00000000
        /*09c0*/ 	.short	0x010a
        /*09c2*/ 	.byte	0xff
	.zero		1


	//   ....[140]....
        /*09c4*/ 	.word	0x00008b30
        /*09c8*/ 	.word	0x00000000
        /*09cc*/ 	.word	0x00000000
        /*09d0*/ 	.short	0x010a
        /*09d2*/ 	.byte	0xff
	.zero		1


	//   ....[141]....
        /*09d4*/ 	.word	0x00008b90
        /*09d8*/ 	.word	0x00000000
        /*09dc*/ 	.word	0x00000000
        /*09e0*/ 	.short	0x010a
        /*09e2*/ 	.byte	0xff
	.zero		1


	//   ....[142]....
        /*09e4*/ 	.word	0x00008bf0
        /*09e8*/ 	.word	0x00000000
        /*09ec*/ 	.word	0x00000000
        /*09f0*/ 	.short	0x010a
        /*09f2*/ 	.byte	0xff
	.zero		1


	//   ....[143]....
        /*09f4*/ 	.word	0x00008c50
        /*09f8*/ 	.word	0x00000000
        /*09fc*/ 	.word	0x00000000
        /*0a00*/ 	.short	0x010a
        /*0a02*/ 	.byte	0xff
	.zero		1


	//   ....[144]....
        /*0a04*/ 	.word	0x00008cb0
        /*0a08*/ 	.word	0x00000000
        /*0a0c*/ 	.word	0x00000000
        /*0a10*/ 	.short	0x010a
        /*0a12*/ 	.byte	0xff
	.zero		1


	//   ....[145]....
        /*0a14*/ 	.word	0x00008d10
        /*0a18*/ 	.word	0x00000000
        /*0a1c*/ 	.word	0x00000000
        /*0a20*/ 	.short	0x010a
        /*0a22*/ 	.byte	0xff
	.zero		1


	//   ....[146]....
        /*0a24*/ 	.word	0x00008d70
        /*0a28*/ 	.word	0x00000000
        /*0a2c*/ 	.word	0x00000000
        /*0a30*/ 	.short	0x010a
        /*0a32*/ 	.byte	0xff
	.zero		1


	//   ....[147]....
        /*0a34*/ 	.word	0x00008dd0
        /*0a38*/ 	.word	0x00000000
        /*0a3c*/ 	.word	0x00000000
        /*0a40*/ 	.short	0x010a
        /*0a42*/ 	.byte	0xff
	.zero		1


	//   ....[148]....
        /*0a44*/ 	.word	0x00008e30
        /*0a48*/ 	.word	0x00000000
        /*0a4c*/ 	.word	0x00000000
        /*0a50*/ 	.short	0x010a
        /*0a52*/ 	.byte	0xff
	.zero		1


	//   ....[149]....
        /*0a54*/ 	.word	0x00008e90
        /*0a58*/ 	.word	0x00000000
        /*0a5c*/ 	.word	0x00000000
        /*0a60*/ 	.short	0x010a
        /*0a62*/ 	.byte	0xff
	.zero		1


	//   ....[150]....
        /*0a64*/ 	.word	0x00008ee0
        /*0a68*/ 	.word	0x00000000
        /*0a6c*/ 	.word	0x000001a0
        /*0a70*/ 	.short	0x010a
        /*0a72*/ 	.byte	0xff
	.zero		1


	//   ....[151]....
        /*0a74*/ 	.word	0x00008f40
        /*0a78*/ 	.word	0x00000000
        /*0a7c*/ 	.word	0x00000150
        /*0a80*/ 	.short	0x010a
        /*0a82*/ 	.byte	0xff
	.zero		1


	//   ....[152]....
        /*0a84*/ 	.word	0x00008f90
        /*0a88*/ 	.word	0x00000000
        /*0a8c*/ 	.word	0x00000140
        /*0a90*/ 	.short	0x010a
        /*0a92*/ 	.byte	0xff
	.zero		1


	//   ....[153]....
        /*0a94*/ 	.word	0x00008ff0
        /*0a98*/ 	.word	0x00000000
        /*0a9c*/ 	.word	0x00000150
        /*0aa0*/ 	.short	0x010a
        /*0aa2*/ 	.byte	0xff
	.zero		1


	//   ....[154]....
        /*0aa4*/ 	.word	0x00009050
        /*0aa8*/ 	.word	0x00000004
        /*0aac*/ 	.word	0x00000008
        /*0ab0*/ 	.short	0x010a
        /*0ab2*/ 	.byte	0xff
	.zero		1


	//   ....[155]....
        /*0ab4*/ 	.word	0x00009130
        /*0ab8*/ 	.word	0x00000002
        /*0abc*/ 	.word	0x00000008
        /*0ac0*/ 	.short	0x010a
        /*0ac2*/ 	.byte	0xff
	.zero		1


	//   ....[156]....
        /*0ac4*/ 	.word	0x00009180
        /*0ac8*/ 	.word	0x00000000
        /*0acc*/ 	.word	0x00000140
        /*0ad0*/ 	.short	0x010a
        /*0ad2*/ 	.byte	0xff
	.zero		1


	//   ....[157]....
        /*0ad4*/ 	.word	0x000091e0
        /*0ad8*/ 	.word	0x00000000
        /*0adc*/ 	.word	0x00000180
        /*0ae0*/ 	.short	0x010a
        /*0ae2*/ 	.byte	0xff
	.zero		1


	//   ....[158]....
        /*0ae4*/ 	.word	0x00009240
        /*0ae8*/ 	.word	0x00000000
        /*0aec*/ 	.word	0x00000000
        /*0af0*/ 	.short	0x010a
        /*0af2*/ 	.byte	0xff
	.zero		1


	//   ....[159]....
        /*0af4*/ 	.word	0x000092a0
        /*0af8*/ 	.word	0x00000000
        /*0afc*/ 	.word	0x00000000
        /*0b00*/ 	.short	0x010a
        /*0b02*/ 	.byte	0xff
	.zero		1


	//   ....[160]....
        /*0b04*/ 	.word	0x00009300
        /*0b08*/ 	.word	0x00000000
        /*0b0c*/ 	.word	0x00000000
        /*0b10*/ 	.short	0x010a
        /*0b12*/ 	.byte	0xff
	.zero		1


	//   ....[161]....
        /*0b14*/ 	.word	0x00009360
        /*0b18*/ 	.word	0x00000000
        /*0b1c*/ 	.word	0x00000000
        /*0b20*/ 	.short	0x010a
        /*0b22*/ 	.byte	0xff
	.zero		1


	//   ....[162]....
        /*0b24*/ 	.word	0x000093c0
        /*0b28*/ 	.word	0x00000000
        /*0b2c*/ 	.word	0x000001c0
        /*0b30*/ 	.short	0x010a
        /*0b32*/ 	.byte	0xff
	.zero		1


	//   ....[163]....
        /*0b34*/ 	.word	0x00009410
        /*0b38*/ 	.word	0x00000000
        /*0b3c*/ 	.word	0x00000140
        /*0b40*/ 	.short	0x010a
        /*0b42*/ 	.byte	0xff
	.zero		1


	//   ....[164]....
        /*0b44*/ 	.word	0x00009470
        /*0b48*/ 	.word	0x00000000
        /*0b4c*/ 	.word	0x00000138
        /*0b50*/ 	.short	0x010a
        /*0b52*/ 	.byte	0xff
	.zero		1


	//   ....[165]....
        /*0b54*/ 	.word	0x000094d0
        /*0b58*/ 	.word	0x00000003
        /*0b5c*/ 	.word	0x00000128
        /*0b60*/ 	.short	0x010a
        /*0b62*/ 	.byte	0xff
	.zero		1


	//   ....[166]....
        /*0b64*/ 	.word	0x00009520
        /*0b68*/ 	.word	0x00000000
        /*0b6c*/ 	.word	0x00000140
        /*0b70*/ 	.short	0x010a
        /*0b72*/ 	.byte	0xff
	.zero		1


	//   ....[167]....
        /*0b74*/ 	.word	0x00009580
        /*0b78*/ 	.word	0x00000003
        /*0b7c*/ 	.word	0x00000120
        /*0b80*/ 	.short	0x010a
        /*0b82*/ 	.byte	0xff
	.zero		1


	//   ....[168]....
        /*0b84*/ 	.word	0x000095d0
        /*0b88*/ 	.word	0x000000e9
        /*0b8c*/ 	.word	0x00000160
        /*0b90*/ 	.short	0x010a
        /*0b92*/ 	.byte	0xff
	.zero		1


	//----- nvinfo : EIATTR_NUM_MBARRIERS
	.align		4
.L_47:
        /*0b94*/ 	.byte	0x03, 0x38
        /*0b96*/ 	.short	0x0039


	//----- nvinfo : EIATTR_EXIT_INSTR_OFFSETS
	.align		4
        /*0b98*/ 	.byte	0x04, 0x1c
        /*0b9a*/ 	.short	(.L_49 - .L_48)


	//   ....[0]....
.L_48:
        /*0b9c*/ 	.word	0x000031a0


	//   ....[1]....
        /*0ba0*/ 	.word	0x000036a0


	//   ....[2]....
        /*0ba4*/ 	.word	0x00003700


	//   ....[3]....
        /*0ba8*/ 	.word	0x000049a0


	//   ....[4]....
        /*0bac*/ 	.word	0x000055a0


	//   ....[5]....
        /*0bb0*/ 	.word	0x000055e0


	//   ....[6]....
        /*0bb4*/ 	.word	0x00008710


	//----- nvinfo : EIATTR_MAX_THREADS
	.align		4
.L_49:
        /*0bb8*/ 	.byte	0x04, 0x05
        /*0bba*/ 	.short	(.L_51 - .L_50)
.L_50:
        /*0bbc*/ 	.word	0x00000100
        /*0bc0*/ 	.word	0x00000001
        /*0bc4*/ 	.word	0x00000001


	//----- nvinfo : EIATTR_CRS_STACK_SIZE
	.align		4
.L_51:
        /*0bc8*/ 	.byte	0x04, 0x1e
        /*0bca*/ 	.short	(.L_53 - .L_52)
.L_52:
        /*0bcc*/ 	.word	0x00000000


	//----- nvinfo : EIATTR_CBANK_PARAM_SIZE
	.align		4
.L_53:
        /*0bd0*/ 	.byte	0x03, 0x19
        /*0bd2*/ 	.short	0x0800


	//----- nvinfo : EIATTR_PARAM_CBANK
	.align		4
        /*0bd4*/ 	.byte	0x04, 0x0a
        /*0bd6*/ 	.short	(.L_55 - .L_54)
	.align		4
.L_54:
        /*0bd8*/ 	.word	index@(.nv.constant0._ZN7cutlass13device_kernelINS_4gemm6kernel13GemmUniversalIN4cute5tupleIJiiiiEEENS1_10collective13CollectiveMmaINS1_35MainloopSm100TmaUmmaWarpSpecializedILi18ELi2ELi4ENS5_IJNS4_1CILi2EEENSA_ILi1EEESC_EEEEENS5_IJNSA_ILi256EEENSA_ILi96EEENSA_ILi64EEEEEENS_12float_e4m3_tENS5_IJlSC_lEEESJ_SK_NS4_8TiledMMAINS4_8MMA_AtomIJNS4_10MMA_TraitsINS4_25SM100_MMA_F8F6F4_2x1SM_SSEJSJ_SJ_fSF_SG_NS4_17integral_constantINS4_4UMMA5MajorELSR_0EEESS_NSP_INSQ_7ScaleInELST_0EEESU_EEEEEENS4_6LayoutINS5_IJSC_SC_SC_EEENS5_IJNSA_ILi0EEESZ_SZ_EEEEENS5_IJNS4_10UnderscoreES12_S12_EEEEENS4_18SM100_TMA_2SM_LOADENS4_14ComposedLayoutINS4_7SwizzleILi2ELi4ELi3EEENS4_18smem_ptr_flag_bitsILi8EEENSX_INS5_IJNSA_ILi8EEESH_EEENS5_IJSH_SC_EEEEEEEvNS4_8identityES15_S1F_vS1G_EENS_8epilogue10collective18CollectiveEpilogueINS1I_23Sm100TmaWarpSpecializedILi1ELi1ELi96ELb0ELb0EEEJNS5_IJNSA_ILi128EEESG_SH_EEENS5_IJNSX_IS1N_SC_EENSX_ISG_SC_EEEEESJ_SK_SJ_SK_NS1I_6fusion15FusionCallbacksIS1M_NS1S_17LinearCombinationISJ_fSJ_fLNS_15FloatRoundStyleE2EEES1O_S1R_JEEENS4_5SM1004TMEM4LOAD26SM100_TMEM_LOAD_32dp32b32xENS4_13SM90_TMA_LOADENS16_INS17_ILi1ELi4ELi3EEES1A_NSX_INS5_IJS1B_NSA_ILi32EEEEEENS5_IJS24_SC_EEEEEEENS4_39AutoVectorizingCopyWithAssumedAlignmentILi128EEENS4_14SM90_TMA_STOREES28_S2A_S2A_EEEvvEEEEvNT_6ParamsE)
        /*0bdc*/ 	.short	0x0380
        /*0bde*/ 	.short	0x0800


	//----- nvinfo : EIATTR_SW_WAR
	.align		4
.L_55:
        /*0be0*/ 	.byte	0x04, 0x36
        /*0be2*/ 	.short	(.L_57 - .L_56)
.L_56:
        /*0be4*/ 	.word	0x00000008
.L_57:


//--------------------- .nv.callgraph             --------------------------
	.section	.nv.callgraph,"",@"SHT_CUDA_CALLGRAPH"
	.align	4
	.sectionentsize	8
	.align		4
        /*0000*/ 	.word	0x00000000
	.align		4
        /*0004*/ 	.word	0xffffffff
	.align		4
        /*0008*/ 	.word	index@(_ZN7cutlass13device_kernelINS_4gemm6kernel13GemmUniversalIN4cute5tupleIJiiiiEEENS1_10collective13CollectiveMmaINS1_35MainloopSm100TmaUmmaWarpSpecializedILi18ELi2ELi4ENS5_IJNS4_1CILi2EEENSA_ILi1EEESC_EEEEENS5_IJNSA_ILi256EEENSA_ILi96EEENSA_ILi64EEEEEENS_12float_e4m3_tENS5_IJlSC_lEEESJ_SK_NS4_8TiledMMAINS4_8MMA_AtomIJNS4_10MMA_TraitsINS4_25SM100_MMA_F8F6F4_2x1SM_SSEJSJ_SJ_fSF_SG_NS4_17integral_constantINS4_4UMMA5MajorELSR_0EEESS_NSP_INSQ_7ScaleInELST_0EEESU_EEEEEENS4_6LayoutINS5_IJSC_SC_SC_EEENS5_IJNSA_ILi0EEESZ_SZ_EEEEENS5_IJNS4_10UnderscoreES12_S12_EEEEENS4_18SM100_TMA_2SM_LOADENS4_14ComposedLayoutINS4_7SwizzleILi2ELi4ELi3EEENS4_18smem_ptr_flag_bitsILi8EEENSX_INS5_IJNSA_ILi8EEESH_EEENS5_IJSH_SC_EEEEEEEvNS4_8identityES15_S1F_vS1G_EENS_8epilogue10collective18CollectiveEpilogueINS1I_23Sm100TmaWarpSpecializedILi1ELi1ELi96ELb0ELb0EEEJNS5_IJNSA_ILi128EEESG_SH_EEENS5_IJNSX_IS1N_SC_EENSX_ISG_SC_EEEEESJ_SK_SJ_SK_NS1I_6fusion15FusionCallbacksIS1M_NS1S_17LinearCombinationISJ_fSJ_fLNS_15FloatRoundStyleE2EEES1O_S1R_JEEENS4_5SM1004TMEM4LOAD26SM100_TMEM_LOAD_32dp32b32xENS4_13SM90_TMA_LOADENS16_INS17_ILi1ELi4ELi3EEES1A_NSX_INS5_IJS1B_NSA_ILi32EEEEEENS5_IJS24_SC_EEEEEEENS4_39AutoVectorizingCopyWithAssumedAlignmentILi128EEENS4_14SM90_TMA_STOREES28_S2A_S2A_EEEvvEEEEvNT_6ParamsE)
	.align		4
        /*000c*/ 	.word	index@(__assertfail)
	.align		4
        /*0010*/ 	.word	0x00000000
	.align		4
        /*0014*/ 	.word	0xfffffffe
	.align		4
        /*0018*/ 	.word	0x00000000
	.align		4
        /*001c*/ 	.word	0xfffffffd
	.align		4
        /*0020*/ 	.word	0x00000000
	.align		4
        /*0024*/ 	.word	0xfffffffc


//--------------------- .nv.constant4             --------------------------
	.section	.nv.constant4,"a",@progbits
	.align	8
	.align		8
.nv.constant4:
        /*0000*/ 	.dword	__assertfail
	.align		8
        /*0008*/ 	.dword	__unnamed_1
	.align		8
        /*0010*/ 	.dword	__unnamed_2
	.align		8
        /*0018*/ 	.dword	_ZN40_INTERNAL_ba6841f3_4_k_cu_68bc1c1b_228824cuda3std3__45__cpo5beginE
	.align		8
        /*0020*/ 	.dword	_ZN40_INTERNAL_ba6841f3_4_k_cu_68bc1c1b_228824cuda3std3__45__cpo3endE
	.align		8
        /*0028*/ 	.dword	_ZN40_INTERNAL_ba6841f3_4_k_cu_68bc1c1b_228824cuda3std3__45__cpo6cbeginE
	.align		8
        /*0030*/ 	.dword	_ZN40_INTERNAL_ba6841f3_4_k_cu_68bc1c1b_228824cuda3std3__45__cpo4cendE
	.align		8
        /*0038*/ 	.dword	_ZN40_INTERNAL_ba6841f3_4_k_cu_68bc1c1b_228824cuda3std3__442_GLOBAL__N__ba6841f3_4_k_cu_68bc1c1b_228826ignoreE
	.align		8
        /*0040*/ 	.dword	_ZN40_INTERNAL_ba6841f3_4_k_cu_68bc1c1b_228824cuda3std3__419piecewise_constructE
	.align		8
        /*0048*/ 	.dword	_ZN40_INTERNAL_ba6841f3_4_k_cu_68bc1c1b_228824cuda3std3__48in_placeE
	.align		8
        /*0050*/ 	.dword	_ZN40_INTERNAL_ba6841f3_4_k_cu_68bc1c1b_228824cuda3std6ranges3__45__cpo4swapE
	.align		8
        /*0058*/ 	.dword	_ZN40_INTERNAL_ba6841f3_4_k_cu_68bc1c1b_228824cuda3std6ranges3__45__cpo9iter_moveE
	.align		8
        /*0060*/ 	.dword	_ZN40_INTERNAL_ba6841f3_4_k_cu_68bc1c1b_228824cute7productE
	.align		8
        /*0068*/ 	.dword	_ZN40_INTERNAL_ba6841f3_4_k_cu_68bc1c1b_228824cute1_E
	.align		8
        /*0070*/ 	.dword	$str$25
	.align		8
        /*0078*/ 	.dword	$str$26
	.align		8
        /*0080*/ 	.dword	$str$27
	.align		8
        /*0088*/ 	.dword	$str$28


//--------------------- .text._ZN7cutlass13device_kernelINS_4gemm6kernel13GemmUniversalIN4cute5tupleIJiiiiEEENS1_10collective13CollectiveMmaINS1_35MainloopSm100TmaUmmaWarpSpecializedILi18ELi2ELi4ENS5_IJNS4_1CILi2EEENSA_ILi1EEESC_EEEEENS5_IJNSA_ILi256EEENSA_ILi96EEENSA_ILi64EEEEEENS_12float_e4m3_tENS5_IJlSC_lEEESJ_SK_NS4_8TiledMMAINS4_8MMA_AtomIJNS4_10MMA_TraitsINS4_25SM100_MMA_F8F6F4_2x1SM_SSEJSJ_SJ_fSF_SG_NS4_17integral_constantINS4_4UMMA5MajorELSR_0EEESS_NSP_INSQ_7ScaleInELST_0EEESU_EEEEEENS4_6LayoutINS5_IJSC_SC_SC_EEENS5_IJNSA_ILi0EEESZ_SZ_EEEEENS5_IJNS4_10UnderscoreES12_S12_EEEEENS4_18SM100_TMA_2SM_LOADENS4_14ComposedLayoutINS4_7SwizzleILi2ELi4ELi3EEENS4_18smem_ptr_flag_bitsILi8EEENSX_INS5_IJNSA_ILi8EEESH_EEENS5_IJSH_SC_EEEEEEEvNS4_8identityES15_S1F_vS1G_EENS_8epilogue10collective18CollectiveEpilogueINS1I_23Sm100TmaWarpSpecializedILi1ELi1ELi96ELb0ELb0EEEJNS5_IJNSA_ILi128EEESG_SH_EEENS5_IJNSX_IS1N_SC_EENSX_ISG_SC_EEEEESJ_SK_SJ_SK_NS1I_6fusion15FusionCallbacksIS1M_NS1S_17LinearCombinationISJ_fSJ_fLNS_15FloatRoundStyleE2EEES1O_S1R_JEEENS4_5SM1004TMEM4LOAD26SM100_TMEM_LOAD_32dp32b32xENS4_13SM90_TMA_LOADENS16_INS17_ILi1ELi4ELi3EEES1A_NSX_INS5_IJS1B_NSA_ILi32EEEEEENS5_IJS24_SC_EEEEEEENS4_39AutoVectorizingCopyWithAssumedAlignmentILi128EEENS4_14SM90_TMA_STOREES28_S2A_S2A_EEEvvEEEEvNT_6ParamsE --------------------------
	.section	.text._ZN7cutlass13device_kernelINS_4gemm6kernel13GemmUniversalIN4cute5tupleIJiiiiEEENS1_10collective13CollectiveMmaINS1_35MainloopSm100TmaUmmaWarpSpecializedILi18ELi2ELi4ENS5_IJNS4_1CILi2EEENSA_ILi1EEESC_EEEEENS5_IJNSA_ILi256EEENSA_ILi96EEENSA_ILi64EEEEEENS_12float_e4m3_tENS5_IJlSC_lEEESJ_SK_NS4_8TiledMMAINS4_8MMA_AtomIJNS4_10MMA_TraitsINS4_25SM100_MMA_F8F6F4_2x1SM_SSEJSJ_SJ_fSF_SG_NS4_17integral_constantINS4_4UMMA5MajorELSR_0EEESS_NSP_INSQ_7ScaleInELST_0EEESU_EEEEEENS4_6LayoutINS5_IJSC_SC_SC_EEENS5_IJNSA_ILi0EEESZ_SZ_EEEEENS5_IJNS4_10UnderscoreES12_S12_EEEEENS4_18SM100_TMA_2SM_LOADENS4_14ComposedLayoutINS4_7SwizzleILi2ELi4ELi3EEENS4_18smem_ptr_flag_bitsILi8EEENSX_INS5_IJNSA_ILi8EEESH_EEENS5_IJSH_SC_EEEEEEEvNS4_8identityES15_S1F_vS1G_EENS_8epilogue10collective18CollectiveEpilogueINS1I_23Sm100TmaWarpSpecializedILi1ELi1ELi96ELb0ELb0EEEJNS5_IJNSA_ILi128EEESG_SH_EEENS5_IJNSX_IS1N_SC_EENSX_ISG_SC_EEEEESJ_SK_SJ_SK_NS1I_6fusion15FusionCallbacksIS1M_NS1S_17LinearCombinationISJ_fSJ_fLNS_15FloatRoundStyleE2EEES1O_S1R_JEEENS4_5SM1004TMEM4LOAD26SM100_TMEM_LOAD_32dp32b32xENS4_13SM90_TMA_LOADENS16_INS17_ILi1ELi4ELi3EEES1A_NSX_INS5_IJS1B_NSA_ILi32EEEEEENS5_IJS24_SC_EEEEEEENS4_39AutoVectorizingCopyWithAssumedAlignmentILi128EEENS4_14SM90_TMA_STOREES28_S2A_S2A_EEEvvEEEEvNT_6ParamsE,"ax",@progbits
	.align	128
.text._ZN7cutlass13device_kernelINS_4gemm6kernel13GemmUniversalIN4cute5tupleIJiiiiEEENS1_10collective13CollectiveMmaINS1_35MainloopSm100TmaUmmaWarpSpecializedILi18ELi2ELi4ENS5_IJNS4_1CILi2EEENSA_ILi1EEESC_EEEEENS5_IJNSA_ILi256EEENSA_ILi96EEENSA_ILi64EEEEEENS_12float_e4m3_tENS5_IJlSC_lEEESJ_SK_NS4_8TiledMMAINS4_8MMA_AtomIJNS4_10MMA_TraitsINS4_25SM100_MMA_F8F6F4_2x1SM_SSEJSJ_SJ_fSF_SG_NS4_17integral_constantINS4_4UMMA5MajorELSR_0EEESS_NSP_INSQ_7ScaleInELST_0EEESU_EEEEEENS4_6LayoutINS5_IJSC_SC_SC_EEENS5_IJNSA_ILi0EEESZ_SZ_EEEEENS5_IJNS4_10UnderscoreES12_S12_EEEEENS4_18SM100_TMA_2SM_LOADENS4_14ComposedLayoutINS4_7SwizzleILi2ELi4ELi3EEENS4_18smem_ptr_flag_bitsILi8EEENSX_INS5_IJNSA_ILi8EEESH_EEENS5_IJSH_SC_EEEEEEEvNS4_8identityES15_S1F_vS1G_EENS_8epilogue10collective18CollectiveEpilogueINS1I_23Sm100TmaWarpSpecializedILi1ELi1ELi96ELb0ELb0EEEJNS5_IJNSA_ILi128EEESG_SH_EEENS5_IJNSX_IS1N_SC_EENSX_ISG_SC_EEEEESJ_SK_SJ_SK_NS1I_6fusion15FusionCallbacksIS1M_NS1S_17LinearCombinationISJ_fSJ_fLNS_15FloatRoundStyleE2EEES1O_S1R_JEEENS4_5SM1004TMEM4LOAD26SM100_TMEM_LOAD_32dp32b32xENS4_13SM90_TMA_LOADENS16_INS17_ILi1ELi4ELi3EEES1A_NSX_INS5_IJS1B_NSA_ILi32EEEEEENS5_IJS24_SC_EEEEEEENS4_39AutoVectorizingCopyWithAssumedAlignmentILi128EEENS4_14SM90_TMA_STOREES28_S2A_S2A_EEEvvEEEEvNT_6ParamsE:
        .type           _ZN7cutlass13device_kernelINS_4gemm6kernel13GemmUniversalIN4cute5tupleIJiiiiEEENS1_10collective13CollectiveMmaINS1_35MainloopSm100TmaUmmaWarpSpecializedILi18ELi2ELi4ENS5_IJNS4_1CILi2EEENSA_ILi1EEESC_EEEEENS5_IJNSA_ILi256EEENSA_ILi96EEENSA_ILi64EEEEEENS_12float_e4m3_tENS5_IJlSC_lEEESJ_SK_NS4_8TiledMMAINS4_8MMA_AtomIJNS4_10MMA_TraitsINS4_25SM100_MMA_F8F6F4_2x1SM_SSEJSJ_SJ_fSF_SG_NS4_17integral_constantINS4_4UMMA5MajorELSR_0EEESS_NSP_INSQ_7ScaleInELST_0EEESU_EEEEEENS4_6LayoutINS5_IJSC_SC_SC_EEENS5_IJNSA_ILi0EEESZ_SZ_EEEEENS5_IJNS4_10UnderscoreES12_S12_EEEEENS4_18SM100_TMA_2SM_LOADENS4_14ComposedLayoutINS4_7SwizzleILi2ELi4ELi3EEENS4_18smem_ptr_flag_bitsILi8EEENSX_INS5_IJNSA_ILi8EEESH_EEENS5_IJSH_SC_EEEEEEEvNS4_8identityES15_S1F_vS1G_EENS_8epilogue10collective18CollectiveEpilogueINS1I_23Sm100TmaWarpSpecializedILi1ELi1ELi96ELb0ELb0EEEJNS5_IJNSA_ILi128EEESG_SH_EEENS5_IJNSX_IS1N_SC_EENSX_ISG_SC_EEEEESJ_SK_SJ_SK_NS1I_6fusion15FusionCallbacksIS1M_NS1S_17LinearCombinationISJ_fSJ_fLNS_15FloatRoundStyleE2EEES1O_S1R_JEEENS4_5SM1004TMEM4LOAD26SM100_TMEM_LOAD_32dp32b32xENS4_13SM90_TMA_LOADENS16_INS17_ILi1ELi4ELi3EEES1A_NSX_INS5_IJS1B_NSA_ILi32EEEEEENS5_IJS24_SC_EEEEEEENS4_39AutoVectorizingCopyWithAssumedAlignmentILi128EEENS4_14SM90_TMA_STOREES28_S2A_S2A_EEEvvEEEEvNT_6ParamsE,@function
        .size           _ZN7cutlass13device_kernelINS_4gemm6kernel13GemmUniversalIN4cute5tupleIJiiiiEEENS1_10collective13CollectiveMmaINS1_35MainloopSm100TmaUmmaWarpSpecializedILi18ELi2ELi4ENS5_IJNS4_1CILi2EEENSA_ILi1EEESC_EEEEENS5_IJNSA_ILi256EEENSA_ILi96EEENSA_ILi64EEEEEENS_12float_e4m3_tENS5_IJlSC_lEEESJ_SK_NS4_8TiledMMAINS4_8MMA_AtomIJNS4_10MMA_TraitsINS4_25SM100_MMA_F8F6F4_2x1SM_SSEJSJ_SJ_fSF_SG_NS4_17integral_constantINS4_4UMMA5MajorELSR_0EEESS_NSP_INSQ_7ScaleInELST_0EEESU_EEEEEENS4_6LayoutINS5_IJSC_SC_SC_EEENS5_IJNSA_ILi0EEESZ_SZ_EEEEENS5_IJNS4_10UnderscoreES12_S12_EEEEENS4_18SM100_TMA_2SM_LOADENS4_14ComposedLayoutINS4_7SwizzleILi2ELi4ELi3EEENS4_18smem_ptr_flag_bitsILi8EEENSX_INS5_IJNSA_ILi8EEESH_EEENS5_IJSH_SC_EEEEEEEvNS4_8identityES15_S1F_vS1G_EENS_8epilogue10collective18CollectiveEpilogueINS1I_23Sm100TmaWarpSpecializedILi1ELi1ELi96ELb0ELb0EEEJNS5_IJNSA_ILi128EEESG_SH_EEENS5_IJNSX_IS1N_SC_EENSX_ISG_SC_EEEEESJ_SK_SJ_SK_NS1I_6fusion15FusionCallbacksIS1M_NS1S_17LinearCombinationISJ_fSJ_fLNS_15FloatRoundStyleE2EEES1O_S1R_JEEENS4_5SM1004TMEM4LOAD26SM100_TMEM_LOAD_32dp32b32xENS4_13SM90_TMA_LOADENS16_INS17_ILi1ELi4ELi3EEES1A_NSX_INS5_IJS1B_NSA_ILi32EEEEEENS5_IJS24_SC_EEEEEEENS4_39AutoVectorizingCopyWithAssumedAlignmentILi128EEENS4_14SM90_TMA_STOREES28_S2A_S2A_EEEvvEEEEvNT_6ParamsE,(.L_x_194 - _ZN7cutlass13device_kernelINS_4gemm6kernel13GemmUniversalIN4cute5tupleIJiiiiEEENS1_10collective13CollectiveMmaINS1_35MainloopSm100TmaUmmaWarpSpecializedILi18ELi2ELi4ENS5_IJNS4_1CILi2EEENSA_ILi1EEESC_EEEEENS5_IJNSA_ILi256EEENSA_ILi96EEENSA_ILi64EEEEEENS_12float_e4m3_tENS5_IJlSC_lEEESJ_SK_NS4_8TiledMMAINS4_8MMA_AtomIJNS4_10MMA_TraitsINS4_25SM100_MMA_F8F6F4_2x1SM_SSEJSJ_SJ_fSF_SG_NS4_17integral_constantINS4_4UMMA5MajorELSR_0EEESS_NSP_INSQ_7ScaleInELST_0EEESU_EEEEEENS4_6LayoutINS5_IJSC_SC_SC_EEENS5_IJNSA_ILi0EEESZ_SZ_EEEEENS5_IJNS4_10UnderscoreES12_S12_EEEEENS4_18SM100_TMA_2SM_LOADENS4_14ComposedLayoutINS4_7SwizzleILi2ELi4ELi3EEENS4_18smem_ptr_flag_bitsILi8EEENSX_INS5_IJNSA_ILi8EEESH_EEENS5_IJSH_SC_EEEEEEEvNS4_8identityES15_S1F_vS1G_EENS_8epilogue10collective18CollectiveEpilogueINS1I_23Sm100TmaWarpSpecializedILi1ELi1ELi96ELb0ELb0EEEJNS5_IJNSA_ILi128EEESG_SH_EEENS5_IJNSX_IS1N_SC_EENSX_ISG_SC_EEEEESJ_SK_SJ_SK_NS1I_6fusion15FusionCallbacksIS1M_NS1S_17LinearCombinationISJ_fSJ_fLNS_15FloatRoundStyleE2EEES1O_S1R_JEEENS4_5SM1004TMEM4LOAD26SM100_TMEM_LOAD_32dp32b32xENS4_13SM90_TMA_LOADENS16_INS17_ILi1ELi4ELi3EEES1A_NSX_INS5_IJS1B_NSA_ILi32EEEEEENS5_IJS24_SC_EEEEEEENS4_39AutoVectorizingCopyWithAssumedAlignmentILi128EEENS4_14SM90_TMA_STOREES28_S2A_S2A_EEEvvEEEEvNT_6ParamsE)
        .other          _ZN7cutlass13device_kernelINS_4gemm6kernel13GemmUniversalIN4cute5tupleIJiiiiEEENS1_10collective13CollectiveMmaINS1_35MainloopSm100TmaUmmaWarpSpecializedILi18ELi2ELi4ENS5_IJNS4_1CILi2EEENSA_ILi1EEESC_EEEEENS5_IJNSA_ILi256EEENSA_ILi96EEENSA_ILi64EEEEEENS_12float_e4m3_tENS5_IJlSC_lEEESJ_SK_NS4_8TiledMMAINS4_8MMA_AtomIJNS4_10MMA_TraitsINS4_25SM100_MMA_F8F6F4_2x1SM_SSEJSJ_SJ_fSF_SG_NS4_17integral_constantINS4_4UMMA5MajorELSR_0EEESS_NSP_INSQ_7ScaleInELST_0EEESU_EEEEEENS4_6LayoutINS5_IJSC_SC_SC_EEENS5_IJNSA_ILi0EEESZ_SZ_EEEEENS5_IJNS4_10UnderscoreES12_S12_EEEEENS4_18SM100_TMA_2SM_LOADENS4_14ComposedLayoutINS4_7SwizzleILi2ELi4ELi3EEENS4_18smem_ptr_flag_bitsILi8EEENSX_INS5_IJNSA_ILi8EEESH_EEENS5_IJSH_SC_EEEEEEEvNS4_8identityES15_S1F_vS1G_EENS_8epilogue10collective18CollectiveEpilogueINS1I_23Sm100TmaWarpSpecializedILi1ELi1ELi96ELb0ELb0EEEJNS5_IJNSA_ILi128EEESG_SH_EEENS5_IJNSX_IS1N_SC_EENSX_ISG_SC_EEEEESJ_SK_SJ_SK_NS1I_6fusion15FusionCallbacksIS1M_NS1S_17LinearCombinationISJ_fSJ_fLNS_15FloatRoundStyleE2EEES1O_S1R_JEEENS4_5SM1004TMEM4LOAD26SM100_TMEM_LOAD_32dp32b32xENS4_13SM90_TMA_LOADENS16_INS17_ILi1ELi4ELi3EEES1A_NSX_INS5_IJS1B_NSA_ILi32EEEEEENS5_IJS24_SC_EEEEEEENS4_39AutoVectorizingCopyWithAssumedAlignmentILi128EEENS4_14SM90_TMA_STOREES28_S2A_S2A_EEEvvEEEEvNT_6ParamsE,@"STO_CUDA_ENTRY STV_DEFAULT"
_ZN7cutlass13device_kernelINS_4gemm6kernel13GemmUniversalIN4cute5tupleIJiiiiEEENS1_10collective13CollectiveMmaINS1_35MainloopSm100TmaUmmaWarpSpecializedILi18ELi2ELi4ENS5_IJNS4_1CILi2EEENSA_ILi1EEESC_EEEEENS5_IJNSA_ILi256EEENSA_ILi96EEENSA_ILi64EEEEEENS_12float_e4m3_tENS5_IJlSC_lEEESJ_SK_NS4_8TiledMMAINS4_8MMA_AtomIJNS4_10MMA_TraitsINS4_25SM100_MMA_F8F6F4_2x1SM_SSEJSJ_SJ_fSF_SG_NS4_17integral_constantINS4_4UMMA5MajorELSR_0EEESS_NSP_INSQ_7ScaleInELST_0EEESU_EEEEEENS4_6LayoutINS5_IJSC_SC_SC_EEENS5_IJNSA_ILi0EEESZ_SZ_EEEEENS5_IJNS4_10UnderscoreES12_S12_EEEEENS4_18SM100_TMA_2SM_LOADENS4_14ComposedLayoutINS4_7SwizzleILi2ELi4ELi3EEENS4_18smem_ptr_flag_bitsILi8EEENSX_INS5_IJNSA_ILi8EEESH_EEENS5_IJSH_SC_EEEEEEEvNS4_8identityES15_S1F_vS1G_EENS_8epilogue10collective18CollectiveEpilogueINS1I_23Sm100TmaWarpSpecializedILi1ELi1ELi96ELb0ELb0EEEJNS5_IJNSA_ILi128EEESG_SH_EEENS5_IJNSX_IS1N_SC_EENSX_ISG_SC_EEEEESJ_SK_SJ_SK_NS1I_6fusion15FusionCallbacksIS1M_NS1S_17LinearCombinationISJ_fSJ_fLNS_15FloatRoundStyleE2EEES1O_S1R_JEEENS4_5SM1004TMEM4LOAD26SM100_TMEM_LOAD_32dp32b32xENS4_13SM90_TMA_LOADENS16_INS17_ILi1ELi4ELi3EEES1A_NSX_INS5_IJS1B_NSA_ILi32EEEEEENS5_IJS24_SC_EEEEEEENS4_39AutoVectorizingCopyWithAssumedAlignmentILi128EEENS4_14SM90_TMA_STOREES28_S2A_S2A_EEEvvEEEEvNT_6ParamsE:
[----:B------:R-:W1:Y:S01]  /*0000*/  LDC R1, c[0x0][0x37c] ;  /* 0x0000df00ff017b82 */ /* 0x000e620000000800 */
[----:B------:R-:W2:Y:S01]  /*0010*/  S2R R223, SR_TID.X ;  /* 0x0000000000df7919 */ /* 0x000ea20000002100 */
[----:B------:R-:W3:Y:S06]  /*0020*/  LDCU.64 UR4, c[0x0][0x890] ;  /* 0x00011200ff0477ac */ /* 0x000eec0008000a00 */
[----:B------:R-:W4:Y:S01]  /*0030*/  S2UR UR37, SR_CgaCtaId ;  /* 0x00000000002579c3 */ /* 0x000f220000008800 */
[----:B------:R-:W-:Y:S02]  /*0040*/  PRMT R216, RZ, 0x7610, R216 ;  /* 0x00007610ffd87816 */ /* 0x000fe400000000d8 */
[----:B------:R-:W-:Y:S01]  /*0050*/  ELECT P1, URZ, PT ;  /* 0x0000000000ff782f */ /* 0x000fe20003820000 */
[----:B------:R-:W1:Y:S01]  /*0060*/  LDCU.64 UR40, c[0x0][0x358] ;  /* 0x00006b00ff2877ac */ /* 0x000e620008000a00 */
[----:B---3--:R-:W-:-:S04]  /*0070*/  UISETP.NE.U32.AND UP0, UPT, UR4, URZ, UPT ;  /* 0x000000ff0400728c */ /* 0x008fc8000bf05070 */
[----:B------:R-:W-:Y:S02]  /*0080*/  UISETP.NE.AND.EX UP0, UPT, UR5, URZ, UPT, UP0 ;  /* 0x000000ff0500728c */ /* 0x000fe4000bf05300 */
[----:B----4-:R-:W-:Y:S02]  /*0090*/  ULOP3.LUT UR9, UR37, 0x1, URZ, 0xc0, !UPT ;  /* 0x0000000125097892 */ /* 0x010fe4000f8ec0ff */
[----:B------:R-:W-:Y:S01]  /*00a0*/  ULOP3.LUT UR8, UR37, 0x1, URZ, 0x3c, !UPT ;  /* 0x0000000125087892 */ /* 0x000fe2000f8e3cff */
[----:B--2---:R-:W-:-:S05]  /*00b0*/  SHF.R.U32.HI R225, RZ, 0x5, R223 ;  /* 0x00000005ffe17819 */ /* 0x004fca00000116df */
[----:B------:R-:W2:Y:S02]  /*00c0*/  SHFL.IDX PT, R0, R225, RZ, 0x1f ;  /* 0x00001fffe1007589 */ /* 0x000ea400000e0000 */
[----:B--2---:R-:W-:Y:S01]  /*00d0*/  R2UR UR10, R0 ;  /* 0x00000000000a72ca */ /* 0x004fe200000e0000 */
[----:B-1----:R-:W-:-:S14]  /*00e0*/  BRA.U UP0, `(.L_x_0) ;  /* 0x00000001002c7547 */ /* 0x002fdc000b800000 */
[----:B------:R-:W1:Y:S02]  /*00f0*/  LDCU.64 UR6, c[0x0][0x888] ;  /* 0x00011100ff0677ac */ /* 0x000e640008000a00 */
[----:B-1----:R-:W-:-:S04]  /*0100*/  UISETP.NE.U32.AND UP0, UPT, UR6, URZ, UPT ;  /* 0x000000ff0600728c */ /* 0x002fc8000bf05070 */
[----:B------:R-:W-:-:S09]  /*0110*/  UISETP.NE.AND.EX UP0, UPT, UR7, URZ, UPT, UP0 ;  /* 0x000000ff0700728c */ /* 0x000fd2000bf05300 */
[----:B------:R-:W-:Y:S05]  /*0120*/  BRA.U !UP0, `(.L_x_1) ;  /* 0x0000000108107547 */ /* 0x000fea000b800000 */
[----:B------:R-:W1:Y:S02]  /*0130*/  LDC.64 R2, c[0x0][0x888] ;  /* 0x00022200ff027b82 */ /* 0x000e640000000a00 */
[----:B-1----:R1:W5:Y:S01]  /*0140*/  LDG.E R111, desc[UR40][R2.64] ;  /* 0x00000028026f7981 */ /* 0x002362000c1e1900 */
[----:B------:R-:W-:Y:S01]  /*0150*/  HFMA2 R216, -RZ, RZ, 0, 5.9604644775390625e-08 ;  /* 0x00000001ffd87431 */ /* 0x000fe200000001ff */
[----:B------:R-:W-:Y:S05]  /*0160*/  BRA `(.L_x_0) ;  /* 0x00000000000c7947 */ /* 0x000fea0003800000 */
.L_x_1:
[----:B------:R-:W1:Y:S01]  /*0170*/  LDCU UR6, c[0x0][0x880] ;  /* 0x00011000ff0677ac */ /* 0x000e620008000800 */
[----:B------:R-:W-:Y:S01]  /*0180*/  HFMA2 R216, -RZ, RZ, 0, 5.9604644775390625e-08 ;  /* 0x00000001ffd87431 */ /* 0x000fe200000001ff */
[----:B-1----:R-:W-:-:S07]  /*0190*/  MOV R111, UR6 ;  /* 0x00000006006f7c02 */ /* 0x002fce0008000f00 */
.L_x_0:
[----:B------:R-:W2:Y:S02]  /*01a0*/  LDCU.64 UR6, c[0x0][0x8b0] ;  /* 0x00011600ff0677ac */ /* 0x000ea40008000a00 */
[----:B--2---:R-:W-:-:S04]  /*01b0*/  UISETP.NE.U32.AND UP0, UPT, UR6, URZ, UPT ;  /* 0x000000ff0600728c */ /* 0x004fc8000bf05070 */
[----:B------:R-:W-:-:S09]  /*01c0*/  UISETP.NE.AND.EX UP0, UPT, UR7, URZ, UPT, UP0 ;  /* 0x000000ff0700728c */ /* 0x000fd2000bf05300 */
[----:B------:R-:W-:Y:S05]  /*01d0*/  BRA.U UP0, `(.L_x_2) ;  /* 0x0000000100247547 */ /* 0x000fea000b800000 */
[----:B------:R-:W2:Y:S02]  /*01e0*/  LDCU.64 UR6, c[0x0][0x8a8] ;  /* 0x00011500ff0677ac */ /* 0x000ea40008000a00 */
[----:B--2---:R-:W-:-:S04]  /*01f0*/  UISETP.NE.U32.AND UP0, UPT, UR6, URZ, UPT ;  /* 0x000000ff0600728c */ /* 0x004fc8000bf05070 */
[----:B------:R-:W-:-:S09]  /*0200*/  UISETP.NE.AND.EX UP0, UPT, UR7, URZ, UPT, UP0 ;  /* 0x000000ff0700728c */ /* 0x000fd2000bf05300 */
[----:B------:R-:W-:Y:S05]  /*0210*/  BRA.U !UP0, `(.L_x_3) ;  /* 0x00000001080c7547 */ /* 0x000fea000b800000 */
[----:B------:R-:W2:Y:S02]  /*0220*/  LDC.64 R106, c[0x0][0x8a8] ;  /* 0x00022a00ff6a7b82 */ /* 0x000ea40000000a00 */
[----:B--2---:R2:W5:Y:S01]  /*0230*/  LDG.E R106, desc[UR40][R106.64] ;  /* 0x000000286a6a7981 */ /* 0x004562000c1e1900 */
[----:B------:R-:W-:Y:S05]  /*0240*/  BRA `(.L_x_2) ;  /* 0x0000000000087947 */ /* 0x000fea0003800000 */
.L_x_3:
[----:B------:R-:W2:Y:S02]  /*0250*/  LDCU UR6, c[0x0][0x8a0] ;  /* 0x00011400ff0677ac */ /* 0x000ea40008000800 */
[----:B--2---:R-:W-:Y:S02]  /*0260*/  MOV R106, UR6 ;  /* 0x00000006006a7c02 */ /* 0x004fe40008000f00 */
.L_x_2:
[----:B------:R-:W-:Y:S01]  /*0270*/  IMAD.U32 R0, RZ, RZ, UR10 ;  /* 0x0000000aff007e24 */ /* 0x000fe2000f8e00ff */
[----:B------:R-:W-:Y:S04]  /*0280*/  BSSY.RECONVERGENT B0, `(.L_x_4) ;  /* 0x000000c000007945 */ /* 0x000fe80003800200 */
[C---:B------:R-:W-:Y:S02]  /*0290*/  ISETP.NE.OR P2, PT, R0.reuse, 0x1, !P1 ;  /* 0x000000010000780c */ /* 0x040fe40004f45670 */
[----:B------:R-:W-:-:S11]  /*02a0*/  ISETP.NE.OR P0, PT, R0, 0x3, !P1 ;  /* 0x000000030000780c */ /* 0x000fd60004f05670 */
[----:B------:R-:W-:Y:S05]  /*02b0*/  @P2 BRA `(.L_x_5) ;  /* 0x0000000000202947 */ /* 0x000fea0003800000 */
[----:B------:R-:W3:Y:S02]  /*02c0*/  LDCU.64 UR6, c[0x0][0x348] ;  /* 0x00006900ff0677ac */ /* 0x000ee40008000a00 */
[----:B---3--:R-:W-:Y:S02]  /*02d0*/  UIADD3 UR12, UP1, UPT, UR6, 0x80, URZ ;  /* 0x00000080060c7890 */ /* 0x008fe4000ff3e0ff */
[----:B------:R-:W-:Y:S02]  /*02e0*/  UIADD3 UR6, UP0, UPT, UR6, 0x180, URZ ;  /* 0x0000018006067890 */ /* 0x000fe4000ff1e0ff */
[----:B------:R-:W-:Y:S02]  /*02f0*/  UIADD3.X UR13, UPT, UPT, URZ, UR7, URZ, UP1, !UPT ;  /* 0x00000007ff0d7290 */ /* 0x000fe40008ffe4ff */
[----:B------:R-:W-:-:S07]  /*0300*/  UIADD3.X UR7, UPT, UPT, URZ, UR7, URZ, UP0, !UPT ;  /* 0x00000007ff077290 */ /* 0x000fce00087fe4ff */
[----:B------:R3:W-:Y:S02]  /*0310*/  UTMACCTL.PF [UR12] ;  /* 0x000000000c0079b9 */ /* 0x0007e40008040000 */
[----:B------:R3:W-:Y:S02]  /*0320*/  UTMACCTL.PF [UR6] ;  /* 0x00000000060079b9 */ /* 0x0007e40008040000 */
[----:B---3--:R-:W-:Y:S01]  /*0330*/  NOP ;  /* 0x0000000000007918 */ /* 0x008fe20000000000 */
.L_x_5:
[----:B------:R-:W-:Y:S05]  /*0340*/  BSYNC.RECONVERGENT B0 ;  /* 0x0000000000007941 */ /* 0x000fea0003800200 */
.L_x_4:
[----:B------:R-:W-:Y:S04]  /*0350*/  BSSY.RECONVERGENT B0, `(.L_x_6) ;  /* 0x000000a000007945 */ /* 0x000fe80003800200 */
        /* <DEDUP_REMOVED lines=9> */
.L_x_7:
[----:B------:R-:W-:Y:S05]  /*03f0*/  BSYNC.RECONVERGENT B0 ;  /* 0x0000000000007941 */ /* 0x000fea0003800200 */
.L_x_6:
[----:B------:R-:W3:Y:S01]  /*0400*/  LDCU.64 UR6, c[0x0][0x888] ;  /* 0x00011100ff0677ac */ /* 0x000ee20008000a00 */
[----:B------:R-:W-:Y:S02]  /*0410*/  UISETP.EQ.U32.AND UP1, UPT, UR4, URZ, UPT ;  /* 0x000000ff0400728c */ /* 0x000fe4000bf22070 */
[----:B------:R-:W-:Y:S02]  /*0420*/  UPLOP3.LUT UP5, UPT, UPT, UPT, UPT, 0x80, 0x8 ;  /* 0x000000000008789c */ /* 0x000fe40003faf070 */
[----:B---3--:R-:W-:-:S04]  /*0430*/  UISETP.NE.U32.AND UP0, UPT, UR6, URZ, UPT ;  /* 0x000000ff0600728c */ /* 0x008fc8000bf05070 */
[----:B------:R-:W-:-:S04]  /*0440*/  UISETP.NE.AND.EX UP0, UPT, UR7, URZ, UPT, UP0 ;  /* 0x000000ff0700728c */ /* 0x000fc8000bf05300 */
[----:B------:R-:W-:-:S04]  /*0450*/  UISETP.EQ.OR.EX UP2, UPT, UR5, URZ, !UP0, UP1 ;  /* 0x000000ff0500728c */ /* 0x000fc8000c742710 */
[----:B------:R-:W-:-:S05]  /*0460*/  UP2UR UR44, UPR, URZ, 0x4 ;  /* 0x00000004ff2c7883 */ /* 0x000fca0008000000 */
[----:B------:R-:W-:Y:S07]  /*0470*/  BRA.U !UP2, `(.L_x_8) ;  /* 0x000000010a207547 */ /* 0x000fee000b800000 */
[----:B------:R-:W-:Y:S01]  /*0480*/  UISETP.NE.U32.AND UP2, UPT, UR4, URZ, UPT ;  /* 0x000000ff0400728c */ /* 0x000fe2000bf45070 */
[----:B-----5:R-:W-:Y:S01]  /*0490*/  FSETP.NEU.AND P0, PT, R111, RZ, PT ;  /* 0x000000ff6f00720b */ /* 0x020fe20003f0d000 */
[----:B------:R-:W-:Y:S02]  /*04a0*/  USEL UR4, URZ, 0xffffffff, UP0 ;  /* 0xffffffffff047887 */ /* 0x000fe40008000000 */
[----:B------:R-:W-:-:S10]  /*04b0*/  UISETP.NE.AND.EX UP2, UPT, UR5, URZ, UPT, UP2 ;  /* 0x000000ff0500728c */ /* 0x000fd4000bf45320 */
[----:B------:R-:W-:Y:S01]  /*04c0*/  VOTEU.ANY UP1, P0 ;  /* 0x0000000000ff7886 */ /* 0x000fe20000020100 */
[----:B------:R-:W-:-:S04]  /*04d0*/  @!UP2 USEL UR4, URZ, 0xffffffff, UP1 ;  /* 0xffffffffff04a887 */ /* 0x000fc80008800000 */
[----:B------:R-:W-:-:S04]  /*04e0*/  ULOP3.LUT UR4, UR4, 0x1, URZ, 0xc0, !UPT ;  /* 0x0000000104047892 */ /* 0x000fc8000f8ec0ff */
[----:B------:R-:W-:-:S11]  /*04f0*/  UISETP.NE.U32.AND UP5, UPT, UR4, 0x1, UPT ;  /* 0x000000010400788c */ /* 0x000fd6000bfa5070 */
.L_x_8:
[----:B------:R-:W3:Y:S01]  /*0500*/  SHFL.IDX PT, R0, R225, RZ, 0x1f ;  /* 0x00001fffe1007589 */ /* 0x000ee200000e0000 */
[----:B------:R-:W-:-:S04]  /*0510*/  UISETP.NE.AND UP1, UPT, UR10, 0x2, UPT ;  /* 0x000000020a00788c */ /* 0x000fc8000bf25270 */
[----:B------:R-:W-:Y:S02]  /*0520*/  UISETP.EQ.AND UP2, UPT, UR9, URZ, !UP1 ;  /* 0x000000ff0900728c */ /* 0x000fe4000cf42270 */
[----:B------:R-:W-:-:S04]  /*0530*/  USEL UR14, URZ, 0x1, UP1 ;  /* 0x00000001ff0e7887 */ /* 0x000fc80008800000 */
[----:B------:R-:W-:Y:S02]  /*0540*/  PLOP3.LUT P5, PT, P1, PT, UP2, 0x80, 0x8 ;  /* 0x000000000008781c */ /* 0x000fe40000faf028 */
[----:B---3--:R-:W-:-:S13]  /*0550*/  ISETP.NE.AND P0, PT, R0, RZ, PT ;  /* 0x000000ff0000720c */ /* 0x008fda0003f05270 */
[----:B------:R-:W-:Y:S05]  /*0560*/  @P0 BRA `(.L_x_9) ;  /* 0x0000000000c00947 */ /* 0x000fea0003800000 */
[----:B------:R-:W-:Y:S01]  /*0570*/  ELECT P0, URZ, PT ;  /* 0x0000000000ff782f */ /* 0x000fe20003800000 */
[----:B------:R-:W-:-:S12]  /*0580*/  BSSY.RECONVERGENT B0, `(.L_x_9) ;  /* 0x000002e000007945 */ /* 0x000fd80003800200 */
[----:B------:R-:W-:Y:S05]  /*0590*/  @!P0 BRA `(.L_x_10) ;  /* 0x0000000000b08947 */ /* 0x000fea0003800000 */
[----:B------:R-:W-:Y:S01]  /*05a0*/  UMOV UR5, 0x400 ;  /* 0x0000040000057882 */ /* 0x000fe20000000000 */
[----:B------:R-:W-:Y:S01]  /*05b0*/  UMOV UR4, 0x1 ;  /* 0x0000000100047882 */ /* 0x000fe20000000000 */
[----:B------:R-:W-:Y:S02]  /*05c0*/  ULEA UR5, UR37, UR5, 0x18 ;  /* 0x0000000525057291 */ /* 0x000fe4000f8ec0ff */
[----:B------:R-:W-:-:S04]  /*05d0*/  UIADD3 UR6, UPT, UPT, -UR4, 0x100000, URZ ;  /* 0x0010000004067890 */ /* 0x000fc8000fffe1ff */
[----:B------:R-:W-:Y:S02]  /*05e0*/  USHF.L.U32 UR7, UR6, 0xb, URZ ;  /* 0x0000000b06077899 */ /* 0x000fe400080006ff */
[----:B------:R-:W-:Y:S01]  /*05f0*/  USHF.L.U32 UR6, UR6, 0x1, URZ ;  /* 0x0000000106067899 */ /* 0x000fe200080006ff */
[----:B------:R-:W3:Y:S11]  /*0600*/  FENCE.VIEW.ASYNC.S ;  /* 0x00000000000073c6 */ /* 0x000ef60000000000 */
[----:B---3--:R3:W4:Y:S01]  /*0610*/  SYNCS.EXCH.64 URZ, [UR5], UR6 ;  /* 0x0000000605ff75b2 */ /* 0x0087220008000100 */
[----:B------:R3:W1:Y:S01]  /*0620*/  SYNCS.EXCH.64 URZ, [UR5+0x90], UR6 ;  /* 0x0000900605ff75b2 */ /* 0x0006620008000100 */
        /* <DEDUP_REMOVED lines=33> */
[----:B------:R3:W1:Y:S02]  /*0840*/  SYNCS.EXCH.64 URZ, [UR5+0x118], UR6 ;  /* 0x0001180605ff75b2 */ /* 0x0006640008000100 */
[----:B---34-:R-:W-:Y:S01]  /*0850*/  NOP ;  /* 0x0000000000007918 */ /* 0x018fe20000000000 */
.L_x_10:
[----:B------:R-:W-:Y:S05]  /*0860*/  BSYNC.RECONVERGENT B0 ;  /* 0x0000000000007941 */ /* 0x000fea0003800200 */
.L_x_9:
[----:B------:R-:W3:Y:S01]  /*0870*/  SHFL.IDX PT, R0, R225, RZ, 0x1f ;  /* 0x00001fffe1007589 */ /* 0x000ee200000e0000 */
[----:B------:R-:W-:Y:S01]  /*0880*/  NOP ;  /* 0x0000000000007918 */ /* 0x000fe20000000000 */
[----:B---3--:R-:W-:-:S13]  /*0890*/  ISETP.NE.AND P0, PT, R0, 0x1, PT ;  /* 0x000000010000780c */ /* 0x008fda0003f05270 */
[----:B------:R-:W-:Y:S05]  /*08a0*/  @P0 BRA `(.L_x_11) ;  /* 0x00000000003c0947 */ /* 0x000fea0003800000 */
[----:B------:R-:W-:Y:S01]  /*08b0*/  UMOV UR6, 0x400 ;  /* 0x0000040000067882 */ /* 0x000fe20000000000 */
[----:B------:R-:W-:Y:S01]  /*08c0*/  UMOV UR5, 0x20 ;  /* 0x0000002000057882 */ /* 0x000fe20000000000 */
[----:B------:R-:W-:Y:S01]  /*08d0*/  UMOV UR4, 0x80 ;  /* 0x0000008000047882 */ /* 0x000fe20000000000 */
[----:B------:R-:W-:Y:S02]  /*08e0*/  ULEA UR6, UR37, UR6, 0x18 ;  /* 0x0000000625067291 */ /* 0x000fe4000f8ec0ff */
[----:B------:R-:W-:-:S04]  /*08f0*/  UIADD3 UR12, UPT, UPT, -UR5, 0x100000, URZ ;  /* 0x00100000050c7890 */ /* 0x000fc8000fffe1ff */
[----:B------:R-:W-:Y:S02]  /*0900*/  USHF.L.U32 UR13, UR12, 0xb, URZ ;  /* 0x0000000b0c0d7899 */ /* 0x000fe400080006ff */
[----:B------:R-:W-:Y:S02]  /*0910*/  USHF.L.U32 UR12, UR12, 0x1, URZ ;  /* 0x000000010c0c7899 */ /* 0x000fe400080006ff */
[----:B------:R-:W-:-:S04]  /*0920*/  UIADD3 UR4, UPT, UPT, -UR4, 0x100000, URZ ;  /* 0x0010000004047890 */ /* 0x000fc8000fffe1ff */
[----:B------:R-:W-:Y:S02]  /*0930*/  USHF.L.U32 UR5, UR4, 0xb, URZ ;  /* 0x0000000b04057899 */ /* 0x000fe400080006ff */
[----:B------:R-:W-:Y:S01]  /*0940*/  USHF.L.U32 UR4, UR4, 0x1, URZ ;  /* 0x0000000104047899 */ /* 0x000fe200080006ff */
[----:B------:R-:W-:Y:S01]  /*0950*/  ELECT P0, URZ, PT ;  /* 0x0000000000ff782f */ /* 0x000fe20003800000 */
[----:B------:R-:W3:Y:S02]  /*0960*/  FENCE.VIEW.ASYNC.S ;  /* 0x00000000000073c6 */ /* 0x000ee40000000000 */
[----:B---3--:R3:W4:Y:S08]  /*0970*/  SYNCS.EXCH.64 URZ, [UR6+0x120], UR12 ;  /* 0x0001200c06ff75b2 */ /* 0x0087300008000100 */
[----:B------:R3:W1:Y:S01]  /*0980*/  SYNCS.EXCH.64 URZ, [UR6+0x128], UR4 ;  /* 0x0001280406ff75b2 */ /* 0x0006620008000100 */
[----:B------:R-:W-:Y:S01]  /*0990*/  NOP ;  /* 0x0000000000007918 */ /* 0x000fe20000000000 */
.L_x_11:
[----:B------:R-:W2:Y:S01]  /*09a0*/  SHFL.IDX PT, R0, R225, RZ, 0x1f ;  /* 0x00001fffe1007589 */ /* 0x000ea200000e0000 */
[----:B------:R-:W-:Y:S01]  /*09b0*/  NOP ;  /* 0x0000000000007918 */ /* 0x000fe20000000000 */
[----:B--2---:R-:W-:-:S13]  /*09c0*/  ISETP.NE.AND P0, PT, R0, 0x3, PT ;  /* 0x000000030000780c */ /* 0x004fda0003f05270 */
[----:B------:R-:W-:Y:S05]  /*09d0*/  @P0 BRA `(.L_x_12) ;  /* 0x00000000002c0947 */ /* 0x000fea0003800000 */
[----:B---3--:R-:W-:Y:S01]  /*09e0*/  UMOV UR5, 0x400 ;  /* 0x0000040000057882 */ /* 0x008fe20000000000 */
[----:B------:R-:W-:Y:S01]  /*09f0*/  UMOV UR4, 0x20 ;  /* 0x0000002000047882 */ /* 0x000fe20000000000 */
[----:B------:R-:W-:Y:S02]  /*0a00*/  ULEA UR5, UR37, UR5, 0x18 ;  /* 0x0000000525057291 */ /* 0x000fe4000f8ec0ff */
[----:B------:R-:W-:-:S04]  /*0a10*/  UIADD3 UR6, UPT, UPT, -UR4, 0x100000, URZ ;  /* 0x0010000004067890 */ /* 0x000fc8000fffe1ff */
[----:B------:R-:W-:Y:S02]  /*0a20*/  USHF.L.U32 UR7, UR6, 0xb, URZ ;  /* 0x0000000b06077899 */ /* 0x000fe400080006ff */
[----:B------:R-:W-:Y:S01]  /*0a30*/  USHF.L.U32 UR6, UR6, 0x1, URZ ;  /* 0x0000000106067899 */ /* 0x000fe200080006ff */
[----:B------:R-:W-:Y:S01]  /*0a40*/  ELECT P0, URZ, PT ;  /* 0x0000000000ff782f */ /* 0x000fe20003800000 */
[----:B------:R-:W2:Y:S10]  /*0a50*/  FENCE.VIEW.ASYNC.S ;  /* 0x00000000000073c6 */ /* 0x000eb40000000000 */
[----:B--2---:R2:W3:Y:S01]  /*0a60*/  SYNCS.EXCH.64 URZ, [UR5+0x130], UR6 ;  /* 0x0001300605ff75b2 */ /* 0x0044e20008000100 */
[----:B------:R2:W1:Y:S01]  /*0a70*/  SYNCS.EXCH.64 URZ, [UR5+0x138], UR6 ;  /* 0x0001380605ff75b2 */ /* 0x0004620008000100 */
[----:B------:R-:W-:Y:S01]  /*0a80*/  NOP ;  /* 0x0000000000007918 */ /* 0x000fe20000000000 */
.L_x_12:
[----:B------:R-:W4:Y:S01]  /*0a90*/  SHFL.IDX PT, R0, R225, RZ, 0x1f ;  /* 0x00001fffe1007589 */ /* 0x000f2200000e0000 */
[----:B------:R-:W-:Y:S01]  /*0aa0*/  NOP ;  /* 0x0000000000007918 */ /* 0x000fe20000000000 */
[----:B----4-:R-:W-:-:S13]  /*0ab0*/  ISETP.NE.AND P0, PT, R0, 0x4, PT ;  /* 0x000000040000780c */ /* 0x010fda0003f05270 */
[----:B------:R-:W-:Y:S05]  /*0ac0*/  @P0 BRA `(.L_x_13) ;  /* 0x0000000000480947 */ /* 0x000fea0003800000 */
[----:B--23--:R-:W-:Y:S01]  /*0ad0*/  UMOV UR6, 0x1e0 ;  /* 0x000001e000067882 */ /* 0x00cfe20000000000 */
[----:B------:R-:W-:Y:S01]  /*0ae0*/  UMOV UR5, 0x400 ;  /* 0x0000040000057882 */ /* 0x000fe20000000000 */
[----:B------:R-:W-:Y:S01]  /*0af0*/  USEL UR6, UR6, 0x1a0, UP5 ;  /* 0x000001a006067887 */ /* 0x000fe2000a800000 */
        /* <DEDUP_REMOVED lines=9> */
[----:B------:R-:W2:Y:S02]  /*0b90*/  FENCE.VIEW.ASYNC.S ;  /* 0x00000000000073c6 */ /* 0x000ea40000000000 */
[----:B--2---:R4:W2:Y:S08]  /*0ba0*/  SYNCS.EXCH.64 URZ, [UR5+0x140], UR12 ;  /* 0x0001400c05ff75b2 */ /* 0x0048b00008000100 */
[----:B------:R4:W3:Y:S01]  /*0bb0*/  SYNCS.EXCH.64 URZ, [UR5+0x150], UR6 ;  /* 0x0001500605ff75b2 */ /* 0x0008e20008000100 */
[----:B------:R4:W1:Y:S01]  /*0bc0*/  SYNCS.EXCH.64 URZ, [UR5+0x148], UR12 ;  /* 0x0001480c05ff75b2 */ /* 0x0008620008000100 */
[----:B------:R4:W1:Y:S02]  /*0bd0*/  SYNCS.EXCH.64 URZ, [UR5+0x158], UR6 ;  /* 0x0001580605ff75b2 */ /* 0x0008640008000100 */
[----:B----4-:R-:W-:Y:S01]  /*0be0*/  NOP ;  /* 0x0000000000007918 */ /* 0x010fe20000000000 */
.L_x_13:
[----:B------:R-:W4:Y:S01]  /*0bf0*/  SHFL.IDX PT, R0, R225, RZ, 0x1f ;  /* 0x00001fffe1007589 */ /* 0x000f2200000e0000 */
[----:B------:R-:W-:Y:S01]  /*0c00*/  NOP ;  /* 0x0000000000007918 */ /* 0x000fe20000000000 */
[----:B----4-:R-:W-:-:S13]  /*0c10*/  ISETP.NE.AND P0, PT, R0, 0x5, PT ;  /* 0x000000050000780c */ /* 0x010fda0003f05270 */
[----:B------:R-:W-:Y:S05]  /*0c20*/  @P0 BRA `(.L_x_14) ;  /* 0x0000000000540947 */ /* 0x000fea0003800000 */
[----:B--23--:R-:W-:Y:S01]  /*0c30*/  UMOV UR6, 0x400 ;  /* 0x0000040000067882 */ /* 0x00cfe20000000000 */
        /* <DEDUP_REMOVED lines=14> */
[----:B------:R4:W1:Y:S01]  /*0d20*/  SYNCS.EXCH.64 URZ, [UR6+0x188], UR4 ;  /* 0x0001880406ff75b2 */ /* 0x0008620008000100 */
[----:B------:R4:W1:Y:S01]  /*0d30*/  SYNCS.EXCH.64 URZ, [UR6+0x170], UR12 ;  /* 0x0001700c06ff75b2 */ /* 0x0008620008000100 */
[----:B------:R4:W1:Y:S01]  /*0d40*/  SYNCS.EXCH.64 URZ, [UR6+0x190], UR4 ;  /* 0x0001900406ff75b2 */ /* 0x0008620008000100 */
[----:B------:R4:W1:Y:S01]  /*0d50*/  SYNCS.EXCH.64 URZ, [UR6+0x178], UR12 ;  /* 0x0001780c06ff75b2 */ /* 0x0008620008000100 */
[----:B------:R4:W1:Y:S02]  /*0d60*/  SYNCS.EXCH.64 URZ, [UR6+0x198], UR4 ;  /* 0x0001980406ff75b2 */ /* 0x0008640008000100 */
[----:B----4-:R-:W-:Y:S01]  /*0d70*/  NOP ;  /* 0x0000000000007918 */ /* 0x010fe20000000000 */
.L_x_14:
[----:B------:R-:W4:Y:S01]  /*0d80*/  SHFL.IDX PT, R0, R225, RZ, 0x1f ;  /* 0x00001fffe1007589 */ /* 0x000f2200000e0000 */
[----:B------:R-:W-:Y:S01]  /*0d90*/  ISETP.NE.OR P1, PT, RZ, UR10, !P1 ;  /* 0x0000000aff007c0c */ /* 0x000fe2000cf25670 */
[----:B------:R-:W-:Y:S01]  /*0da0*/  NOP ;  /* 0x0000000000007918 */ /* 0x000fe20000000000 */
[----:B----4-:R-:W-:-:S13]  /*0db0*/  ISETP.NE.AND P0, PT, R0, 0x3, PT ;  /* 0x000000030000780c */ /* 0x010fda0003f05270 */
[----:B------:R-:W-:Y:S05]  /*0dc0*/  @P0 BRA `(.L_x_15) ;  /* 0x0000000000340947 */ /* 0x000fea0003800000 */
[----:B--23--:R-:W-:Y:S01]  /*0dd0*/  UMOV UR5, 0x400 ;  /* 0x0000040000057882 */ /* 0x00cfe20000000000 */
[----:B------:R-:W-:Y:S01]  /*0de0*/  UMOV UR4, 0x20 ;  /* 0x0000002000047882 */ /* 0x000fe20000000000 */
[----:B------:R-:W-:Y:S02]  /*0df0*/  ULEA UR5, UR37, UR5, 0x18 ;  /* 0x0000000525057291 */ /* 0x000fe4000f8ec0ff */
[----:B------:R-:W-:-:S04]  /*0e00*/  UIADD3 UR6, UPT, UPT, -UR4, 0x100000, URZ ;  /* 0x0010000004067890 */ /* 0x000fc8000fffe1ff */
[----:B------:R-:W-:Y:S02]  /*0e10*/  USHF.L.U32 UR7, UR6, 0xb, URZ ;  /* 0x0000000b06077899 */ /* 0x000fe400080006ff */
[----:B------:R-:W-:Y:S01]  /*0e20*/  USHF.L.U32 UR6, UR6, 0x1, URZ ;  /* 0x0000000106067899 */ /* 0x000fe200080006ff */
[----:B------:R-:W-:Y:S01]  /*0e30*/  ELECT P0, URZ, PT ;  /* 0x0000000000ff782f */ /* 0x000fe20003800000 */
[----:B------:R-:W2:Y:S10]  /*0e40*/  FENCE.VIEW.ASYNC.S ;  /* 0x00000000000073c6 */ /* 0x000eb40000000000 */
[----:B--2---:R4:W2:Y:S01]  /*0e50*/  SYNCS.EXCH.64 URZ, [UR5+0x1a0], UR6 ;  /* 0x0001a00605ff75b2 */ /* 0x0048a20008000100 */
[----:B------:R4:W3:Y:S01]  /*0e60*/  SYNCS.EXCH.64 URZ, [UR5+0x1b0], UR6 ;  /* 0x0001b00605ff75b2 */ /* 0x0008e20008000100 */
[----:B------:R4:W1:Y:S01]  /*0e70*/  SYNCS.EXCH.64 URZ, [UR5+0x1a8], UR6 ;  /* 0x0001a80605ff75b2 */ /* 0x0008620008000100 */
[----:B------:R4:W1:Y:S02]  /*0e80*/  SYNCS.EXCH.64 URZ, [UR5+0x1b8], UR6 ;  /* 0x0001b80605ff75b2 */ /* 0x0008640008000100 */
[----:B----4-:R-:W-:Y:S01]  /*0e90*/  NOP ;  /* 0x0000000000007918 */ /* 0x010fe20000000000 */
.L_x_15:
[----:B------:R-:W-:Y:S01]  /*0ea0*/  VOTEU.ALL UP1, P1 ;  /* 0x0000000000ff7886 */ /* 0x000fe20000820000 */
[----:B--23--:R-:W2:Y:S01]  /*0eb0*/  LDCU UR5, c[0x0][0x36c] ;  /* 0x00006d80ff0577ac */ /* 0x00cea20008000800 */
[----:B------:R-:W-:Y:S01]  /*0ec0*/  NOP ;  /* 0x0000000000007918 */ /* 0x000fe20000000000 */
[----:B------:R-:W-:Y:S01]  /*0ed0*/  LOP3.LUT R10, R223, 0x1f, RZ, 0xc0, !PT ;  /* 0x0000001fdf0a7812 */ /* 0x000fe200078ec0ff */
[----:B------:R-:W-:Y:S01]  /*0ee0*/  UMOV UR6, 0x20 ;  /* 0x0000002000067882 */ /* 0x000fe20000000000 */
[----:B------:R-:W-:Y:S01]  /*0ef0*/  @!UP1 UMOV UR4, 0x400 ;  /* 0x0000040000049882 */ /* 0x000fe20000000000 */
[----:B------:R-:W-:-:S04]  /*0f00*/  @!UP1 UIADD3 UR6, UPT, UPT, -UR6, 0x100000, URZ ;  /* 0x0010000006069890 */ /* 0x000fc8000fffe1ff */
[----:B------:R-:W-:Y:S02]  /*0f10*/  @!UP1 USHF.L.U32 UR7, UR6, 0xb, URZ ;  /* 0x0000000b06079899 */ /* 0x000fe400080006ff */
[----:B------:R-:W-:Y:S02]  /*0f20*/  @!UP1 USHF.L.U32 UR6, UR6, 0x1, URZ ;  /* 0x0000000106069899 */ /* 0x000fe400080006ff */
[----:B------:R-:W-:Y:S01]  /*0f30*/  @!UP1 ULEA UR4, UR37, UR4, 0x18 ;  /* 0x0000000425049291 */ /* 0x000fe2000f8ec0ff */
[----:B------:R-:W-:Y:S01]  /*0f40*/  VOTEU.ALL UP1, P1 ;  /* 0x0000000000ff7886 */ /* 0x000fe20000820000 */
[----:B------:R-:W-:Y:S01]  /*0f50*/  UISETP.NE.AND UP4, UPT, UR10, URZ, UPT ;  /* 0x000000ff0a00728c */ /* 0x000fe2000bf85270 */
[----:B------:R-:W3:Y:S09]  /*0f60*/  FENCE.VIEW.ASYNC.S ;  /* 0x00000000000073c6 */ /* 0x000ef20000000000 */
[----:B---3--:R3:W4:Y:S01]  /*0f70*/  @!UP1 SYNCS.EXCH.64 URZ, [UR4+0x1c0], UR6 ;  /* 0x0001c00604ff95b2 */ /* 0x0087220008000100 */
[----:B--2---:R-:W-:-:S09]  /*0f80*/  UISETP.EQ.U32.AND UP1, UPT, UR5, 0x1, UPT ;  /* 0x000000010500788c */ /* 0x004fd2000bf22070 */
[----:B------:R-:W-:Y:S05]  /*0f90*/  BRA.U !UP1, `(.L_x_16) ;  /* 0x0000000109087547 */ /* 0x000fea000b800000 */
[----:B-1--4-:R-:W-:Y:S01]  /*0fa0*/  UCGABAR_ARV ;  /* 0x00000000000079c7 */ /* 0x012fe20008000000 */
[----:B------:R-:W-:Y:S05]  /*0fb0*/  BRA `(.L_x_17) ;  /* 0x0000000000047947 */ /* 0x000fea0003800000 */
.L_x_16:
[----:B-1--4-:R-:W-:Y:S01]  /*0fc0*/  NOP ;  /* 0x0000000000007918 */ /* 0x012fe20000000000 */
.L_x_17:
[----:B------:R-:W1:Y:S01]  /*0fd0*/  S2R R215, SR_CTAID.Y ;  /* 0x0000000000d77919 */ /* 0x000e620000002600 */
[----:B------:R-:W-:-:S05]  /*0fe0*/  CS2R.32 R214, SR_CgaSize ;  /* 0x0000000000d67805 */ /* 0x000fca0000008a00 */
[----:B------:R-:W-:-:S05]  /*0ff0*/  IMAD R214, R214, -0xa0, RZ ;  /* 0xffffff60d6d67824 */ /* 0x000fca00078e02ff */
[----:B---3--:R-:W-:-:S14]  /*1000*/  R2UR UR4, R214 ;  /* 0x00000000d60472ca */ /* 0x008fdc00000e0000 */
[----:B------:R-:W2:Y:S01]  /*1010*/  LDCU UR4, c[0x0][UR4+0x2b4] ;  /* 0x00005680040477ac */ /* 0x000ea20008000800 */
[----:B------:R-:W-:-:S05]  /*1020*/  CS2R.32 R0, SR_CgaSize ;  /* 0x0000000000007805 */ /* 0x000fca0000008a00 */
[----:B------:R-:W-:-:S06]  /*1030*/  IMAD R0, R0, -0xa0, RZ ;  /* 0xffffff6000007824 */ /* 0x000fcc00078e02ff */
[----:B------:R-:W3:Y:S01]  /*1040*/  LDC R0, c[0x0][R0+0x2a4] ;  /* 0x0000a90000007b82 */ /* 0x000ee20000000800 */
[----:B------:R-:W-:Y:S01]  /*1050*/  PRMT R8, RZ, 0x7610, R8 ;  /* 0x00007610ff087816 */ /* 0x000fe20000000008 */
[----:B------:R-:W4:Y:S01]  /*1060*/  S2R R11, SR_CTAID.X ;  /* 0x00000000000b7919 */ /* 0x000f220000002500 */
[----:B------:R-:W-:-:S05]  /*1070*/  CS2R.32 R214, SR_CgaSize ;  /* 0x0000000000d67805 */ /* 0x000fca0000008a00 */
[----:B------:R-:W-:-:S05]  /*1080*/  IMAD R214, R214, -0xa0, RZ ;  /* 0xffffff60d6d67824 */ /* 0x000fca00078e02ff */
[----:B------:R-:W-:-:S14]  /*1090*/  R2UR UR5, R214 ;  /* 0x00000000d60572ca */ /* 0x000fdc00000e0000 */
[----:B------:R-:W3:Y:S01]  /*10a0*/  LDCU UR5, c[0x0][UR5+0x2b0] ;  /* 0x00005600050577ac */ /* 0x000ee20008000800 */
[----:B------:R-:W-:Y:S01]  /*10b0*/  UISETP.NE.AND UP2, UPT, UR10, 0x2, UPT ;  /* 0x000000020a00788c */ /* 0x000fe2000bf45270 */
[----:B------:R-:W2:Y:S01]  /*10c0*/  LDC R9, c[0x0][0xb24] ;  /* 0x0002c900ff097b82 */ /* 0x000ea20000000800 */
[----:B------:R-:W-:-:S05]  /*10d0*/  CS2R.32 R2, SR_CgaSize ;  /* 0x0000000000027805 */ /* 0x000fca0000008a00 */
[----:B------:R-:W-:-:S06]  /*10e0*/  IMAD R2, R2, -0xa0, RZ ;  /* 0xffffff6002027824 */ /* 0x000fcc00078e02ff */
[----:B------:R-:W3:Y:S08]  /*10f0*/  LDC R2, c[0x0][R2+0x2a0] ;  /* 0x0000a80002027b82 */ /* 0x000ef00000000800 */
[----:B------:R-:W3:Y:S01]  /*1100*/  LDC R102, c[0x0][0xb24] ;  /* 0x0002c900ff667b82 */ /* 0x000ee20000000800 */
[----:B-1----:R-:W-:-:S07]  /*1110*/  I2FP.F32.U32 R3, R215 ;  /* 0x000000d700037245 */ /* 0x002fce0000201000 */
[----:B------:R-:W1:Y:S01]  /*1120*/  S2UR UR36, SR_CTAID.Z ;  /* 0x00000000002479c3 */ /* 0x000e620000002700 */
[----:B--2---:R-:W-:Y:S01]  /*1130*/  ISETP.GE.AND P0, PT, R9, 0x1, PT ;  /* 0x000000010900780c */ /* 0x004fe20003f06270 */
[----:B----4-:R-:W-:Y:S01]  /*1140*/  IMAD.MOV.U32 R213, RZ, RZ, R11 ;  /* 0x000000ffffd57224 */ /* 0x010fe200078e000b */
[----:B------:R-:W-:Y:S01]  /*1150*/  I2FP.F32.U32 R4, R11 ;  /* 0x0000000b00047245 */ /* 0x000fe20000201000 */
[----:B------:R-:W-:Y:S01]  /*1160*/  FMUL R3, R3, UR4 ;  /* 0x0000000403037c20 */ /* 0x000fe20008400000 */
[----:B------:R-:W2:Y:S03]  /*1170*/  LDCU UR4, c[0x0][0xb30] ;  /* 0x00016600ff0477ac */ /* 0x000ea60008000800 */
[----:B---3--:R-:W-:Y:S01]  /*1180*/  FMUL R4, R4, UR5 ;  /* 0x0000000504047c20 */ /* 0x008fe20008400000 */
[----:B------:R-:W3:Y:S08]  /*1190*/  F2I.U32.TRUNC.NTZ R212, R3 ;  /* 0x0000000300d47305 */ /* 0x000ef0000020f000 */
[----:B------:R-:W4:Y:S01]  /*11a0*/  F2I.U32.TRUNC.NTZ R214, R4 ;  /* 0x0000000400d67305 */ /* 0x000f22000020f000 */
[----:B--2---:R-:W-:Y:S01]  /*11b0*/  UISETP.NE.AND UP3, UPT, UR4, 0x1, UPT ;  /* 0x000000010400788c */ /* 0x004fe2000bf65270 */
[----:B---3--:R-:W-:-:S05]  /*11c0*/  IADD3 R212, PT, PT, -R212, RZ, RZ ;  /* 0x000000ffd4d47210 */ /* 0x008fca0007ffe1ff */
[----:B------:R-:W-:Y:S01]  /*11d0*/  IMAD R212, R0, R212, R215 ;  /* 0x000000d400d47224 */ /* 0x000fe200078e02d7 */
[----:B------:R-:W-:Y:S01]  /*11e0*/  PRMT R0, RZ, 0x7610, R0 ;  /* 0x00007610ff007816 */ /* 0x000fe20000000000 */
[----:B----4-:R-:W-:-:S04]  /*11f0*/  IMAD.MOV R214, RZ, RZ, -R214 ;  /* 0x000000ffffd67224 */ /* 0x010fc800078e0ad6 */
[----:B------:R-:W-:Y:S01]  /*1200*/  IMAD R214, R2, R214, R11 ;  /* 0x000000d602d67224 */ /* 0x000fe200078e020b */
[----:B-1----:R-:W-:Y:S06]  /*1210*/  BRA.U UP4, `(.L_x_18) ;  /* 0x0000000104247547 */ /* 0x002fec000b800000 */
[----:B------:R-:W-:Y:S01]  /*1220*/  ISETP.NE.AND P1, PT, R212, RZ, PT ;  /* 0x000000ffd400720c */ /* 0x000fe20003f25270 */
[----:B------:R-:W-:Y:S01]  /*1230*/  IMAD.MOV.U32 R0, RZ, RZ, 0x3 ;  /* 0x00000003ff007424 */ /* 0x000fe200078e00ff */
[C---:B------:R-:W-:Y:S02]  /*1240*/  LOP3.LUT R3, R214.reuse, 0xfffffffe, RZ, 0xc0, !PT ;  /* 0xfffffffed6037812 */ /* 0x040fe400078ec0ff */
[----:B------:R-:W-:Y:S02]  /*1250*/  ISETP.LT.U32.OR P1, PT, R214, 0x2, !P1 ;  /* 0x00000002d600780c */ /* 0x000fe40004f21470 */
[----:B------:R-:W-:Y:S02]  /*1260*/  SHF.L.U32 R0, R0, R3, RZ ;  /* 0x0000000300007219 */ /* 0x000fe400000006ff */
[----:B------:R-:W-:Y:S02]  /*1270*/  SEL R5, RZ, 0x1, !P1 ;  /* 0x00000001ff057807 */ /* 0x000fe40004800000 */
[----:B------:R-:W-:-:S05]  /*1280*/  SEL R2, RZ, 0x2, !P1 ;  /* 0x00000002ff027807 */ /* 0x000fca0004800000 */
[----:B------:R-:W-:-:S05]  /*1290*/  IMAD.IADD R2, R5, 0x1, R2 ;  /* 0x0000000105027824 */ /* 0x000fca00078e0202 */
[----:B------:R-:W-:Y:S02]  /*12a0*/  PRMT R8, R2, 0x7610, R8 ;  /* 0x0000761002087816 */ /* 0x000fe40000000008 */
.L_x_18:
[----:B------:R-:W-:Y:S05]  /*12b0*/  @!P0 BRA `(.L_x_19) ;  /* 0x0000000000b88947 */ /* 0x000fea0003800000 */
[----:B------:R-:W1:Y:S01]  /*12c0*/  LDC.64 R4, c[0x0][0xb18] ;  /* 0x0002c600ff047b82 */ /* 0x000e620000000a00 */
[----:B------:R-:W-:-:S07]  /*12d0*/  ISETP.NE.AND P0, PT, R9, 0x1, PT ;  /* 0x000000010900780c */ /* 0x000fce0003f05270 */
[----:B------:R-:W2:Y:S08]  /*12e0*/  LDC R14, c[0x0][0xb0c] ;  /* 0x0002c300ff0e7b82 */ /* 0x000eb00000000800 */
[----:B------:R-:W3:Y:S08]  /*12f0*/  LDC R13, c[0x0][0x370] ;  /* 0x0000dc00ff0d7b82 */ /* 0x000ef00000000800 */
[----:B------:R-:W4:Y:S01]  /*1300*/  LDC R16, c[0x0][0x374] ;  /* 0x0000dd00ff107b82 */ /* 0x000f220000000800 */
[----:B-1----:R-:W-:-:S07]  /*1310*/  ISETP.NE.AND P1, PT, R4, 0x1, PT ;  /* 0x000000010400780c */ /* 0x002fce0003f25270 */
[----:B------:R-:W3:Y:S01]  /*1320*/  LDC.64 R6, c[0x0][0xb10] ;  /* 0x0002c400ff067b82 */ /* 0x000ee20000000a00 */
[----:B--2---:R-:W-:-:S07]  /*1330*/  ISETP.NE.AND P2, PT, R14, 0x1, PT ;  /* 0x000000010e00780c */ /* 0x004fce0003f45270 */
[----:B------:R-:W1:Y:S08]  /*1340*/  LDC R12, c[0x0][0xb20] ;  /* 0x0002c800ff0c7b82 */ /* 0x000e700000000800 */
[----:B------:R-:W2:Y:S01]  /*1350*/  LDC.64 R2, c[0x0][0xb28] ;  /* 0x0002ca00ff027b82 */ /* 0x000ea20000000a00 */
[----:B----4-:R-:W-:-:S04]  /*1360*/  IMAD.HI.U32 R15, R16, R5, RZ ;  /* 0x00000005100f7227 */ /* 0x010fc800078e00ff */
[----:B------:R-:W-:-:S04]  /*1370*/  IMAD.HI.U32 R5, R215, R5, RZ ;  /* 0x00000005d7057227 */ /* 0x000fc800078e00ff */
[----:B---3--:R-:W-:-:S04]  /*1380*/  IMAD.HI.U32 R18, R13, R6, RZ ;  /* 0x000000060d127227 */ /* 0x008fc800078e00ff */
[----:B------:R-:W-:Y:S01]  /*1390*/  IMAD.HI.U32 R20, R11, R6, RZ ;  /* 0x000000060b147227 */ /* 0x000fe200078e00ff */
[-C--:B------:R-:W-:Y:S02]  /*13a0*/  @P2 SHF.R.U32.HI R13, RZ, R7.reuse, R18 ;  /* 0x00000007ff0d2219 */ /* 0x080fe40000011612 */
[-C--:B-1----:R-:W-:Y:S02]  /*13b0*/  @P1 SHF.R.U32.HI R16, RZ, R12.reuse, R15 ;  /* 0x0000000cff101219 */ /* 0x082fe4000001160f */
[----:B------:R-:W-:Y:S02]  /*13c0*/  SHF.R.U32.HI R12, RZ, R12, R5 ;  /* 0x0000000cff0c7219 */ /* 0x000fe40000011605 */
[----:B------:R-:W-:Y:S02]  /*13d0*/  SHF.R.U32.HI R20, RZ, R7, R20 ;  /* 0x00000007ff147219 */ /* 0x000fe40000011614 */
[----:B------:R-:W-:Y:S01]  /*13e0*/  SEL R5, R215, R12, !P1 ;  /* 0x0000000cd7057207 */ /* 0x000fe20004800000 */
[----:B--2---:R-:W-:Y:S01]  /*13f0*/  IMAD.HI.U32 R18, R16, R2, RZ ;  /* 0x0000000210127227 */ /* 0x004fe200078e00ff */
[----:B------:R-:W-:-:S02]  /*1400*/  SEL R213, R11, R20, !P2 ;  /* 0x000000140bd57207 */ /* 0x000fc40005000000 */
[----:B------:R-:W-:Y:S01]  /*1410*/  IADD3 R7, PT, PT, -R5, RZ, RZ ;  /* 0x000000ff05077210 */ /* 0x000fe20007ffe1ff */
[----:B------:R-:W-:Y:S01]  /*1420*/  IMAD.HI.U32 R6, R13, R2, RZ ;  /* 0x000000020d067227 */ /* 0x000fe200078e00ff */
[----:B------:R-:W-:-:S03]  /*1430*/  @P0 SHF.R.U32.HI R16, RZ, R3, R18 ;  /* 0x00000003ff100219 */ /* 0x000fc60000011612 */
[----:B------:R-:W-:Y:S01]  /*1440*/  IMAD R7, R4, R7, R215 ;  /* 0x0000000704077224 */ /* 0x000fe200078e02d7 */
[----:B------:R-:W-:Y:S01]  /*1450*/  @P0 SHF.R.U32.HI R13, RZ, R3, R6 ;  /* 0x00000003ff0d0219 */ /* 0x000fe20000011606 */
[----:B------:R-:W-:-:S04]  /*1460*/  IMAD R16, R16, R9, RZ ;  /* 0x0000000910107224 */ /* 0x000fc800078e02ff */
[----:B------:R-:W-:Y:S01]  /*1470*/  IMAD R6, R13, R9, RZ ;  /* 0x000000090d067224 */ /* 0x000fe200078e02ff */
[----:B------:R-:W-:-:S04]  /*1480*/  ISETP.GE.AND P1, PT, R5, R16, PT ;  /* 0x000000100500720c */ /* 0x000fc80003f26270 */
[----:B------:R-:W-:Y:S01]  /*1490*/  ISETP.GE.OR P1, PT, R213, R6, P1 ;  /* 0x00000006d500720c */ /* 0x000fe20000f26670 */
[----:B------:R-:W-:-:S05]  /*14a0*/  IMAD.HI.U32 R6, R5, R2, RZ ;  /* 0x0000000205067227 */ /* 0x000fca00078e00ff */
[----:B------:R-:W-:-:S04]  /*14b0*/  SHF.R.U32.HI R6, RZ, R3, R6 ;  /* 0x00000003ff067219 */ /* 0x000fc80000011606 */
[----:B------:R-:W-:-:S03]  /*14c0*/  SEL R6, R5, R6, !P0 ;  /* 0x0000000605067207 */ /* 0x000fc60004000000 */
[----:B------:R-:W-:Y:S01]  /*14d0*/  @!P1 IMAD.HI.U32 R12, R213, R2, RZ ;  /* 0x00000002d50c9227 */ /* 0x000fe200078e00ff */
[----:B------:R-:W-:-:S04]  /*14e0*/  IADD3 R2, PT, PT, -R6, RZ, RZ ;  /* 0x000000ff06027210 */ /* 0x000fc80007ffe1ff */
[----:B------:R-:W-:Y:S01]  /*14f0*/  @!P1 SHF.R.U32.HI R12, RZ, R3, R12 ;  /* 0x00000003ff0c9219 */ /* 0x000fe2000001160c */
[----:B------:R-:W-:-:S03]  /*1500*/  IMAD R2, R9, R2, R5 ;  /* 0x0000000209027224 */ /* 0x000fc600078e0205 */
[----:B------:R-:W-:-:S05]  /*1510*/  @!P1 SEL R3, R213, R12, !P0 ;  /* 0x0000000cd5039207 */ /* 0x000fca0004000000 */
[--C-:B------:R-:W-:Y:S02]  /*1520*/  @!P1 IMAD.IADD R6, R6, 0x1, -R3.reuse ;  /* 0x0000000106069824 */ /* 0x100fe400078e0a03 */
[----:B------:R-:W-:Y:S01]  /*1530*/  @!P1 IMAD R3, R2, R13, R3 ;  /* 0x0000000d02039224 */ /* 0x000fe200078e0203 */
[----:B------:R-:W-:Y:S01]  /*1540*/  IADD3 R2, PT, PT, -R213, RZ, RZ ;  /* 0x000000ffd5027210 */ /* 0x000fe20007ffe1ff */
[----:B------:R-:W-:Y:S02]  /*1550*/  @!P1 IMAD R5, R6, R9, R213 ;  /* 0x0000000906059224 */ /* 0x000fe400078e02d5 */
[----:B------:R-:W-:Y:S02]  /*1560*/  @!P1 IMAD.MOV.U32 R213, RZ, RZ, R3 ;  /* 0x000000ffffd59224 */ /* 0x000fe400078e0003 */
[----:B------:R-:W-:Y:S02]  /*1570*/  IMAD R2, R14, R2, R11 ;  /* 0x000000020e027224 */ /* 0x000fe400078e020b */
[----:B------:R-:W-:-:S02]  /*1580*/  IMAD R215, R5, R4, R7 ;  /* 0x0000000405d77224 */ /* 0x000fc400078e0207 */
[----:B------:R-:W-:Y:S02]  /*1590*/  IMAD R213, R213, R14, R2 ;  /* 0x0000000ed5d57224 */ /* 0x000fe400078e0202 */
.L_x_19:
[----:B------:R-:W-:Y:S05]  /*15a0*/  BRA.U UP3, `(.L_x_20) ;  /* 0x0000000103407547 */ /* 0x000fea000b800000 */
[----:B------:R-:W1:Y:S08]  /*15b0*/  LDC.64 R2, c[0x0][0xb18] ;  /* 0x0002c600ff027b82 */ /* 0x000e700000000a00 */
[----:B------:R-:W2:Y:S08]  /*15c0*/  LDC.64 R4, c[0x0][0xb10] ;  /* 0x0002c400ff047b82 */ /* 0x000eb00000000a00 */
[----:B------:R-:W3:Y:S08]  /*15d0*/  LDC R6, c[0x0][0xb20] ;  /* 0x0002c800ff067b82 */ /* 0x000ef00000000800 */
[----:B------:R-:W4:Y:S01]  /*15e0*/  LDC R12, c[0x0][0xb0c] ;  /* 0x0002c300ff0c7b82 */ /* 0x000f220000000800 */
[----:B-1----:R-:W-:Y:S01]  /*15f0*/  IMAD.HI.U32 R3, R215, R3, RZ ;  /* 0x00000003d7037227 */ /* 0x002fe200078e00ff */
[----:B------:R-:W-:-:S03]  /*1600*/  ISETP.NE.AND P0, PT, R2, 0x1, PT ;  /* 0x000000010200780c */ /* 0x000fc60003f05270 */
[----:B--2---:R-:W-:-:S05]  /*1610*/  IMAD.HI.U32 R4, R213, R4, RZ ;  /* 0x00000004d5047227 */ /* 0x004fca00078e00ff */
[----:B------:R-:W-:Y:S02]  /*1620*/  SHF.R.U32.HI R4, RZ, R5, R4 ;  /* 0x00000005ff047219 */ /* 0x000fe40000011604 */
[----:B---3--:R-:W-:-:S04]  /*1630*/  SHF.R.U32.HI R6, RZ, R6, R3 ;  /* 0x00000006ff067219 */ /* 0x008fc80000011603 */
[----:B------:R-:W-:Y:S02]  /*1640*/  SEL R3, R215, R6, !P0 ;  /* 0x00000006d7037207 */ /* 0x000fe40004000000 */
[----:B----4-:R-:W-:-:S04]  /*1650*/  ISETP.NE.AND P1, PT, R12, 0x1, PT ;  /* 0x000000010c00780c */ /* 0x010fc80003f25270 */
[----:B------:R-:W-:-:S05]  /*1660*/  SEL R6, R213, R4, !P1 ;  /* 0x00000004d5067207 */ /* 0x000fca0004800000 */
[----:B------:R-:W-:Y:S02]  /*1670*/  IMAD.IADD R4, R3, 0x1, -R6 ;  /* 0x0000000103047824 */ /* 0x000fe400078e0a06 */
[----:B------:R-:W-:Y:S02]  /*1680*/  IMAD.IADD R3, R6, 0x1, -R3 ;  /* 0x0000000106037824 */ /* 0x000fe400078e0a03 */
[----:B------:R-:W-:Y:S02]  /*1690*/  IMAD R213, R4, R12, R213 ;  /* 0x0000000c04d57224 */ /* 0x000fe400078e02d5 */
[----:B------:R-:W-:Y:S02]  /*16a0*/  IMAD R215, R3, R2, R215 ;  /* 0x0000000203d77224 */ /* 0x000fe400078e02d7 */
.L_x_20:
[----:B------:R-:W-:Y:S05]  /*16b0*/  BRA.U !UP1, `(.L_x_21) ;  /* 0x00000001090c7547 */ /* 0x000fea000b800000 */
[----:B------:R-:W-:Y:S01]  /*16c0*/  UCGABAR_WAIT ;  /* 0x0000000000007dc7 */ /* 0x000fe20008000000 */
[----:B------:R-:W-:Y:S01]  /*16d0*/  CCTL.IVALL ;  /* 0x00000000ff00798f */ /* 0x000fe20002000000 */
[----:B------:R-:W-:Y:S05]  /*16e0*/  BRA `(.L_x_22) ;  /* 0x0000000000047947 */ /* 0x000fea0003800000 */
.L_x_21:
[----:B------:R-:W-:Y:S06]  /*16f0*/  BAR.SYNC.DEFER_BLOCKING 0x0 ;  /* 0x0000000000007b1d */ /* 0x000fec0000010000 */
.L_x_22:
[----:B------:R-:W-:Y:S05]  /*1700*/  BRA.U UP2, `(.L_x_23) ;  /* 0x0000001902ac7547 */ /* 0x000fea000b800000 */
[----:B------:R-:W1:Y:S01]  /*1710*/  LDCU UR22, c[0x0][0x38c] ;  /* 0x00007180ff1677ac */ /* 0x000e620008000800 */
[----:B------:R-:W2:Y:S01]  /*1720*/  LDC R9, c[0x0][0x370] ;  /* 0x0000dc00ff097b82 */ /* 0x000ea20000000800 */
[----:B------:R-:W-:Y:S01]  /*1730*/  PLOP3.LUT P1, PT, PT, PT, UP5, 0x80, 0x8 ;  /* 0x000000000008781c */ /* 0x000fe20003f2f058 */
[----:B------:R-:W-:Y:S01]  /*1740*/  HFMA2 R12, -RZ, RZ, 0, 0 ;  /* 0x00000000ff0c7431 */ /* 0x000fe200000001ff */
[----:B------:R-:W-:Y:S01]  /*1750*/  UISETP.NE.AND UP1, UPT, UR10, URZ, UPT ;  /* 0x000000ff0a00728c */ /* 0x000fe2000bf25270 */
[----:B------:R-:W-:Y:S01]  /*1760*/  ISETP.NE.AND P4, PT, R10, RZ, P5 ;  /* 0x000000ff0a00720c */ /* 0x000fe20002f85270 */
[C---:B------:R-:W-:Y:S01]  /*1770*/  IMAD.SHL.U32 R16, R11.reuse, 0x80, RZ ;  /* 0x000000800b107824 */ /* 0x040fe200078e00ff */
[----:B------:R-:W-:Y:S01]  /*1780*/  LOP3.LUT R18, R11, 0x1, RZ, 0xc0, !PT ;  /* 0x000000010b127812 */ /* 0x000fe200078ec0ff */
[----:B------:R-:W-:Y:S01]  /*1790*/  IMAD.MOV.U32 R15, RZ, RZ, 0x1 ;  /* 0x00000001ff0f7424 */ /* 0x000fe200078e00ff */
[----:B------:R-:W3:Y:S01]  /*17a0*/  LDC R0, c[0x0][0x374] ;  /* 0x0000dd00ff007b82 */ /* 0x000ee20000000800 */
[----:B------:R-:W-:Y:S01]  /*17b0*/  PLOP3.LUT P1, PT, P1, PT, PT, 0x8, 0x80 ;  /* 0x000000000080781c */ /* 0x000fe20000f2e170 */
[----:B------:R-:W-:Y:S01]  /*17c0*/  IMAD.MOV.U32 R14, RZ, RZ, RZ ;  /* 0x000000ffff0e7224 */ /* 0x000fe200078e00ff */
[----:B------:R-:W-:Y:S01]  /*17d0*/  MOV R8, 0x1 ;  /* 0x0000000100087802 */ /* 0x000fe20000000f00 */
[----:B------:R-:W-:Y:S01]  /*17e0*/  IMAD.MOV.U32 R10, RZ, RZ, RZ ;  /* 0x000000ffff0a7224 */ /* 0x000fe200078e00ff */
[----:B------:R-:W4:Y:S01]  /*17f0*/  LDCU.64 UR26, c[0x0][0x348] ;  /* 0x00006900ff1a77ac */ /* 0x000f220008000a00 */
[----:B-1----:R-:W-:-:S02]  /*1800*/  UIADD3 UR4, UPT, UPT, UR22, 0x3f, URZ ;  /* 0x0000003f16047890 */ /* 0x002fc4000fffe0ff */
[----:B------:R-:W-:Y:S02]  /*1810*/  USEL UR14, UR14, 0x2, UP1 ;  /* 0x000000020e0e7887 */ /* 0x000fe40008800000 */
[----:B------:R-:W-:Y:S01]  /*1820*/  USHF.R.S32.HI UR24, URZ, 0x1f, UR4 ;  /* 0x0000001fff187899 */ /* 0x000fe20008011404 */
[----:B------:R-:W-:-:S03]  /*1830*/  UMOV UR15, URZ ;  /* 0x000000ff000f7c82 */ /* 0x000fc60008000000 */
[----:B------:R-:W-:Y:S02]  /*1840*/  ULEA.HI UR24, UR24, UR4, URZ, 0x6 ;  /* 0x0000000418187291 */ /* 0x000fe4000f8f30ff */
[----:B------:R-:W-:Y:S02]  /*1850*/  UIADD3 UR4, UPT, UPT, UR22, -0x1, URZ ;  /* 0xffffffff16047890 */ /* 0x000fe4000fffe0ff */
[----:B------:R-:W-:Y:S02]  /*1860*/  USHF.R.S32.HI UR24, URZ, 0x6, UR24 ;  /* 0x00000006ff187899 */ /* 0x000fe40008011418 */
[----:B------:R-:W-:Y:S02]  /*1870*/  UISETP.GE.U32.AND UP2, UPT, UR4, -0x7f, UPT ;  /* 0xffffff810400788c */ /* 0x000fe4000bf46070 */
[----:B------:R-:W-:Y:S02]  /*1880*/  UISETP.LT.U32.AND UP0, UPT, UR24, 0x12, UPT ;  /* 0x000000121800788c */ /* 0x000fe4000bf01070 */
[----:B------:R-:W-:-:S02]  /*1890*/  UIADD3 UR22, UPT, UPT, UR22, 0x7e, URZ ;  /* 0x0000007e16167890 */ /* 0x000fc4000fffe0ff */
[----:B------:R-:W-:-:S04]  /*18a0*/  USEL UR23, UR24, 0x12, UP0 ;  /* 0x0000001218177887 */ /* 0x000fc80008000000 */
[----:B------:R-:W-:Y:S02]  /*18b0*/  UIADD3 UR13, UPT, UPT, UR23, -0x1, URZ ;  /* 0xffffffff170d7890 */ /* 0x000fe4000fffe0ff */
[----:B------:R-:W-:Y:S02]  /*18c0*/  @UP2 UIADD3 UR13, UPT, UPT, UR23, URZ, URZ ;  /* 0x000000ff170d2290 */ /* 0x000fe4000fffe0ff */
[----:B------:R-:W-:Y:S02]  /*18d0*/  UIADD3 UR21, UPT, UPT, UR24, -UR23, URZ ;  /* 0x8000001718157290 */ /* 0x000fe4000fffe0ff */
[----:B------:R-:W-:Y:S02]  /*18e0*/  UIADD3 UR7, UPT, UPT, UR13, 0x1, URZ ;  /* 0x000000010d077890 */ /* 0x000fe4000fffe0ff */
[----:B--2-4-:R-:W-:-:S12]  /*18f0*/  UIADD3 UR13, UPT, UPT, -UR13, URZ, URZ ;  /* 0x000000ff0d0d7290 */ /* 0x014fd8000fffe1ff */
.L_x_43:
[----:B------:R-:W-:Y:S01]  /*1900*/  UISETP.NE.AND UP0, UPT, UR37, URZ, UPT ;  /* 0x000000ff2500728c */ /* 0x000fe2000bf05270 */
[----:B------:R-:W1:Y:S08]  /*1910*/  S2UR UR37, SR_CgaCtaId ;  /* 0x00000000002579c3 */ /* 0x000e700000008800 */
[----:B------:R-:W-:Y:S05]  /*1920*/  BRA.U UP0, `(.L_x_24) ;  /* 0x0000000100347547 */ /* 0x000fea000b800000 */
[----:B------:R-:W2:Y:S01]  /*1930*/  S2R R2, SR_CgaCtaId ;  /* 0x0000000000027919 */ /* 0x000ea20000008800 */
[----:B------:R-:W-:-:S04]  /*1940*/  MOV R3, 0x400 ;  /* 0x0000040000037802 */ /* 0x000fc80000000f00 */
[----:B--2---:R-:W-:Y:S02]  /*1950*/  LEA R3, R2, R3, 0x18 ;  /* 0x0000000302037211 */ /* 0x004fe400078ec0ff */
[----:B------:R-:W-:-:S03]  /*1960*/  SHF.L.U32 R2, R8, 0x1f, RZ ;  /* 0x0000001f08027819 */ /* 0x000fc600000006ff */
[----:B------:R-:W-:-:S04]  /*1970*/  IMAD R3, R10, 0x8, R3 ;  /* 0x000000080a037824 */ /* 0x000fc800078e0203 */
[----:B------:R-:W2:Y:S02]  /*1980*/  SYNCS.PHASECHK.TRANS64.TRYWAIT P0, [R3+URZ+0x1b0], R2 ;  /* 0x0001b002030075a7 */ /* 0x000ea400080011ff */
[----:B--2---:R-:W-:Y:S05]  /*1990*/  @!P0 BRA `(.L_x_25) ;  /* 0x0000006c00608947 */ /* 0x004fea0003800000 */
.L_x_130:
[----:B------:R-:W-:Y:S01]  /*19a0*/  VIADD R10, R10, 0x1 ;  /* 0x000000010a0a7836 */ /* 0x000fe20000000000 */
[----:B------:R2:W-:Y:S04]  /*19b0*/  SYNCS.ARRIVE.TRANS64.A1T0 RZ, [R3+URZ+0x1a0], RZ ;  /* 0x0001a0ff03ff79a7 */ /* 0x0005e800081000ff */
[----:B------:R-:W-:-:S04]  /*19c0*/  ISETP.NE.AND P0, PT, R10, 0x2, PT ;  /* 0x000000020a00780c */ /* 0x000fc80003f05270 */
[----:B------:R-:W-:Y:S02]  /*19d0*/  SEL R10, R10, RZ, P0 ;  /* 0x000000ff0a0a7207 */ /* 0x000fe40000000000 */
[----:B--2---:R-:W-:-:S04]  /*19e0*/  SEL R3, RZ, 0x1, P0 ;  /* 0x00000001ff037807 */ /* 0x004fc80000000000 */
[----:B------:R-:W-:-:S07]  /*19f0*/  LOP3.LUT R8, R8, R3, RZ, 0x3c, !PT ;  /* 0x0000000308087212 */ /* 0x000fce00078e3cff */
.L_x_24:
[----:B------:R-:W-:Y:S01]  /*1a00*/  UMOV UR4, 0x400 ;  /* 0x0000040000047882 */ /* 0x000fe20000000000 */
[----:B------:R-:W-:Y:S01]  /*1a10*/  LEA.HI R3, R213, R213, RZ, 0x1 ;  /* 0x000000d5d5037211 */ /* 0x000fe200078f08ff */
[----:B-1----:R-:W-:Y:S01]  /*1a20*/  ULEA UR4, UR37, UR4, 0x18 ;  /* 0x0000000425047291 */ /* 0x002fe2000f8ec0ff */
[----:B------:R-:W-:Y:S01]  /*1a30*/  SHF.L.U32 R2, R15, 0x1f, RZ ;  /* 0x0000001f0f027819 */ /* 0x000fe200000006ff */
[----:B------:R-:W-:Y:S01]  /*1a40*/  IMAD R215, R215, 0x2, R18 ;  /* 0x00000002d7d77824 */ /* 0x000fe200078e0212 */
[----:B------:R-:W-:Y:S01]  /*1a50*/  UISETP.GE.U32.AND UP0, UPT, UR22, 0x7f, UPT ;  /* 0x0000007f1600788c */ /* 0x000fe2000bf06070 */
[----:B------:R-:W-:Y:S01]  /*1a60*/  IMAD.SHL.U32 R3, R3, 0x80, RZ ;  /* 0x0000008003037824 */ /* 0x000fe200078e00ff */
[----:B------:R-:W-:Y:S01]  /*1a70*/  ULEA UR5, UR15, UR4, 0x3 ;  /* 0x000000040f057291 */ /* 0x000fe2000f8e18ff */
[----:B------:R-:W-:Y:S01]  /*1a80*/  R2UR UR35, R16 ;  /* 0x00000000102372ca */ /* 0x000fe200000e0000 */
[----:B------:R-:W-:Y:S01]  /*1a90*/  UMOV UR25, URZ ;  /* 0x000000ff00197c82 */ /* 0x000fe20008000000 */
[----:B------:R-:W-:-:S02]  /*1aa0*/  R2UR UR11, R215 ;  /* 0x00000000d70b72ca */ /* 0x000fc400000e0000 */
[----:B------:R-:W-:-:S04]  /*1ab0*/  LOP3.LUT R3, R3, 0xffffff00, RZ, 0xc0, !PT ;  /* 0xffffff0003037812 */ /* 0x000fc800078ec0ff */
[----:B------:R1:W2:Y:S01]  /*1ac0*/  SYNCS.PHASECHK.TRANS64.TRYWAIT P0, [UR5+0x90], R2 ;  /* 0x00009002ff0075a7 */ /* 0x0002a20008001105 */
[----:B------:R-:W-:-:S06]  /*1ad0*/  R2UR UR5, R3 ;  /* 0x00000000030572ca */ /* 0x000fcc00000e0000 */
[----:B------:R-:W-:-:S07]  /*1ae0*/  UIMAD UR11, UR11, 0x30, URZ ;  /* 0x000000300b0b78a4 */ /* 0x000fce000f8e02ff */
[----:B------:R-:W-:Y:S01]  /*1af0*/  ULOP3.LUT UR35, UR5, 0x80, UR35, 0xf8, !UPT ;  /* 0x0000008005237892 */ /* 0x000fe2000f8ef823 */
[----:B------:R-:W-:Y:S11]  /*1b00*/  BRA.U !UP0, `(.L_x_26) ;  /* 0x0000000108c07547 */ /* 0x000ff6000b800000 */
[----:B------:R-:W-:Y:S01]  /*1b10*/  UMOV UR16, UR13 ;  /* 0x0000000d00107c82 */ /* 0x000fe20008000000 */
[----:B------:R-:W-:Y:S01]  /*1b20*/  UMOV UR6, UR15 ;  /* 0x0000000f00067c82 */ /* 0x000fe20008000000 */
[----:B------:R-:W-:-:S05]  /*1b30*/  UMOV UR34, URZ ;  /* 0x000000ff00227c82 */ /* 0x000fca0008000000 */
.L_x_32:
[----:B------:R-:W-:Y:S01]  /*1b40*/  @P5 MOV R3, 0x5800 ;  /* 0x0000580000035802 */ /* 0x000fe20000000f00 */
[----:B------:R-:W-:Y:S01]  /*1b50*/  ULEA UR33, UR6, UR4, 0x3 ;  /* 0x0000000406217291 */ /* 0x000fe2000f8e18ff */
[----:B-12-4-:R-:W-:Y:S11]  /*1b60*/  @P0 BRA `(.L_x_27) ;  /* 0x00000000000c0947 */ /* 0x016ff60003800000 */
[----:B------:R-:W-:Y:S04]  /*1b70*/  SHF.L.U32 R5, R15, 0x1f, RZ ;  /* 0x0000001f0f057819 */ /* 0x000fe800000006ff */
[----:B------:R-:W2:Y:S02]  /*1b80*/  SYNCS.PHASECHK.TRANS64.TRYWAIT P0, [UR33+0x90], R5 ;  /* 0x00009005ff0075a7 */ /* 0x000ea40008001121 */
[----:B--2---:R-:W-:Y:S05]  /*1b90*/  @!P0 BRA `(.L_x_28) ;  /* 0x0000006800f48947 */ /* 0x004fea0003800000 */
.L_x_27:
[----:B------:R2:W-:Y:S01]  /*1ba0*/  @P5 SYNCS.ARRIVE.TRANS64 RZ, [UR33], R3 ;  /* 0x00000003ffff59a7 */ /* 0x0005e20008000021 */
[----:B------:R-:W-:Y:S02]  /*1bb0*/  ULOP3.LUT UR5, UR14, 0x2, URZ, 0xfc, !UPT ;  /* 0x000000020e057892 */ /* 0x000fe4000f8efcff */
[----:B------:R-:W-:Y:S02]  /*1bc0*/  UIADD3 UR16, UPT, UPT, UR16, 0x1, URZ ;  /* 0x0000000110107890 */ /* 0x000fe4000fffe0ff */
[----:B------:R-:W-:Y:S02]  /*1bd0*/  UISETP.NE.AND UP0, UPT, UR5, 0x2, UPT ;  /* 0x000000020500788c */ /* 0x000fe4000bf05270 */
[----:B------:R-:W-:Y:S07]  /*1be0*/  UISETP.NE.AND UP2, UPT, UR16, 0x1, UPT ;  /* 0x000000011000788c */ /* 0x000fee000bf45270 */
[----:B------:R-:W-:Y:S05]  /*1bf0*/  BRA.U UP0, `(.L_x_29) ;  /* 0x0000000100047547 */ /* 0x000fea000b800000 */
[----:B------:R-:W-:Y:S05]  /*1c00*/  BPT.TRAP 0x1 ;  /* 0x000000040000795c */ /* 0x000fea0000300000 */
.L_x_29:
[----:B------:R-:W-:Y:S04]  /*1c10*/  BSSY.RECONVERGENT B0, `(.L_x_30) ;  /* 0x0000003000007945 */ /* 0x000fe80003800200 */
[----:B------:R-:W-:Y:S05]  /*1c20*/  @!P4 BRA `(.L_x_31) ;  /* 0x000000000004c947 */ /* 0x000fea0003800000 */
[----:B------:R-:W-:Y:S05]  /*1c30*/  BPT.TRAP 0x1 ;  /* 0x000000040000795c */ /* 0x000fea0000300000 */
.L_x_31:
[----:B------:R-:W-:Y:S05]  /*1c40*/  BSYNC.RECONVERGENT B0 ;  /* 0x0000000000007941 */ /* 0x000fea0003800200 */
.L_x_30:
[----:B------:R-:W-:Y:S02]  /*1c50*/  UIADD3 UR15, UPT, UPT, UR6, 0x1, URZ ;  /* 0x00000001060f7890 */ /* 0x000fe4000fffe0ff */
[----:B------:R-:W-:Y:S02]  /*1c60*/  UIADD3 UR18, UP1, UPT, UR26, 0x80, URZ ;  /* 0x000000801a127890 */ /* 0x000fe4000ff3e0ff */
[----:B------:R-:W-:Y:S02]  /*1c70*/  UISETP.NE.AND UP0, UPT, UR15, 0x12, UPT ;  /* 0x000000120f00788c */ /* 0x000fe4000bf05270 */
[----:B------:R-:W-:Y:S02]  /*1c80*/  ULEA UR32, UR6, UR4, 0xd ;  /* 0x0000000406207291 */ /* 0x000fe4000f8e68ff */
[----:B------:R-:W-:Y:S02]  /*1c90*/  USEL UR9, URZ, 0x1, UP0 ;  /* 0x00000001ff097887 */ /* 0x000fe40008000000 */
[----:B------:R-:W-:Y:S02]  /*1ca0*/  USEL UR15, UR15, URZ, UP0 ;  /* 0x000000ff0f0f7287 */ /* 0x000fe40008000000 */
[----:B------:R-:W-:Y:S02]  /*1cb0*/  ULOP3.LUT UR33, UR33, 0xfefffff8, URZ, 0xc0, !UPT ;  /* 0xfefffff821217892 */ /* 0x000fe4000f8ec0ff */
[----:B------:R-:W-:Y:S01]  /*1cc0*/  ULEA UR8, UR15, UR4, 0x3 ;  /* 0x000000040f087291 */ /* 0x000fe2000f8e18ff */
[----:B------:R-:W-:Y:S01]  /*1cd0*/  LOP3.LUT R15, R15, UR9, RZ, 0x3c, !PT ;  /* 0x000000090f0f7c12 */ /* 0x000fe2000f8e3cff */
[----:B------:R-:W-:Y:S02]  /*1ce0*/  UIADD3.X UR19, UPT, UPT, URZ, UR27, URZ, UP1, !UPT ;  /* 0x0000001bff137290 */ /* 0x000fe40008ffe4ff */
[----:B------:R-:W-:Y:S01]  /*1cf0*/  UIADD3 UR32, UPT, UPT, UR32, 0x6300, URZ ;  /* 0x0000630020207890 */ /* 0x000fe2000fffe0ff */
[----:B-1----:R-:W-:Y:S01]  /*1d00*/  SHF.L.U32 R2, R15, 0x1f, RZ ;  /* 0x0000001f0f027819 */ /* 0x002fe200000006ff */
[----:B------:R-:W-:Y:S01]  /*1d10*/  UIMAD UR5, UR6, 0xc00, UR4 ;  /* 0x00000c00060578a4 */ /* 0x000fe2000f8e0204 */
[----:B------:R-:W-:Y:S02]  /*1d20*/  UMOV UR30, 0x0 ;  /* 0x00000000001e7882 */ /* 0x000fe40000000000 */
[----:B------:R4:W1:Y:S01]  /*1d30*/  SYNCS.PHASECHK.TRANS64.TRYWAIT P0, [UR8+0x90], R2 ;  /* 0x00009002ff0075a7 */ /* 0x0008620008001108 */
[----:B------:R-:W-:Y:S01]  /*1d40*/  UMOV UR31, 0x10000000 ;  /* 0x10000000001f7882 */ /* 0x000fe20000000000 */
[----:B------:R-:W-:Y:S02]  /*1d50*/  UIADD3 UR28, UP0, UPT, UR26, 0x180, URZ ;  /* 0x000001801a1c7890 */ /* 0x000fe4000ff1e0ff */
[----:B------:R2:W-:Y:S01]  /*1d60*/  UTMALDG.3D.2CTA [UR32], [UR18], desc[UR30] ;  /* 0x00001e20120075b4 */ /* 0x0005e20008211000 */
[----:B------:R-:W-:Y:S02]  /*1d70*/  UIADD3 UR8, UPT, UPT, UR5, 0x2a300, URZ ;  /* 0x0002a30005087890 */ /* 0x000fe4000fffe0ff */
[----:B------:R-:W-:Y:S01]  /*1d80*/  UIADD3.X UR29, UPT, UPT, URZ, UR27, URZ, UP0, !UPT ;  /* 0x0000001bff1d7290 */ /* 0x000fe200087fe4ff */
[----:B------:R-:W-:Y:S01]  /*1d90*/  UMOV UR10, UR34 ;  /* 0x00000022000a7c82 */ /* 0x000fe20008000000 */
[----:B------:R-:W-:Y:S01]  /*1da0*/  UMOV UR12, UR36 ;  /* 0x00000024000c7c82 */ /* 0x000fe20008000000 */
[----:B------:R-:W-:Y:S01]  /*1db0*/  UMOV UR9, UR33 ;  /* 0x0000002100097c82 */ /* 0x000fe20008000000 */
[----:B------:R-:W-:Y:S01]  /*1dc0*/  UMOV UR25, UR7 ;  /* 0x0000000700197c82 */ /* 0x000fe20008000000 */
[----:B------:R-:W-:Y:S04]  /*1dd0*/  UMOV UR6, UR15 ;  /* 0x0000000f00067c82 */ /* 0x000fe80008000000 */
[----:B------:R4:W-:Y:S01]  /*1de0*/  UTMALDG.3D.2CTA [UR8], [UR28], desc[UR30] ;  /* 0x00001e081c0075b4 */ /* 0x0009e20008211000 */
[----:B--2---:R-:W-:Y:S01]  /*1df0*/  UIADD3 UR34, UPT, UPT, UR34, 0x40, URZ ;  /* 0x0000004022227890 */ /* 0x004fe2000fffe0ff */
[----:B------:R-:W-:Y:S11]  /*1e00*/  BRA.U UP2, `(.L_x_32) ;  /* 0xfffffffd024c7547 */ /* 0x000ff6000b83ffff */
.L_x_26:
[----:B------:R-:W-:Y:S01]  /*1e10*/  ULEA UR5, UR15, UR4, 0x3 ;  /* 0x000000040f057291 */ /* 0x000fe2000f8e18ff */
[----:B-1--4-:R-:W-:Y:S01]  /*1e20*/  SHF.L.U32 R2, R15, 0x1f, RZ ;  /* 0x0000001f0f027819 */ /* 0x012fe200000006ff */
[----:B------:R-:W-:Y:S01]  /*1e30*/  @!P1 SYNCS.ARRIVE.TRANS64.A1T0 RZ, [UR4+0x138], RZ ;  /* 0x000138ffffff99a7 */ /* 0x000fe20008100004 */
[----:B------:R-:W-:-:S06]  /*1e40*/  UISETP.GT.AND UP0, UPT, UR24, UR23, UPT ;  /* 0x000000171800728c */ /* 0x000fcc000bf04270 */
[----:B--2---:R1:W2:Y:S03]  /*1e50*/  SYNCS.PHASECHK.TRANS64.TRYWAIT P0, [UR5+0x90], R2 ;  /* 0x00009002ff0075a7 */ /* 0x0042a60008001105 */
[----:B------:R-:W-:Y:S05]  /*1e60*/  BRA.U !UP0, `(.L_x_33) ;  /* 0x0000000108c07547 */ /* 0x000fea000b800000 */
[----:B------:R-:W-:Y:S01]  /*1e70*/  UIADD3 UR28, UPT, UPT, UR21, UR25, URZ ;  /* 0x00000019151c7290 */ /* 0x000fe2000fffe0ff */
[----:B------:R-:W-:-:S11]  /*1e80*/  UMOV UR6, UR15 ;  /* 0x0000000f00067c82 */ /* 0x000fd60008000000 */
.L_x_39:
[----:B--2---:R-:W-:Y:S01]  /*1e90*/  @P5 MOV R3, 0x5800 ;  /* 0x0000580000035802 */ /* 0x004fe20000000f00 */
[----:B------:R-:W-:Y:S01]  /*1ea0*/  ULEA UR17, UR6, UR4, 0x3 ;  /* 0x0000000406117291 */ /* 0x000fe2000f8e18ff */
[----:B-12---:R-:W-:Y:S11]  /*1eb0*/  @P0 BRA `(.L_x_34) ;  /* 0x00000000000c0947 */ /* 0x006ff60003800000 */
[----:B------:R-:W-:Y:S04]  /*1ec0*/  SHF.L.U32 R5, R15, 0x1f, RZ ;  /* 0x0000001f0f057819 */ /* 0x000fe800000006ff */
[----:B------:R-:W2:Y:S02]  /*1ed0*/  SYNCS.PHASECHK.TRANS64.TRYWAIT P0, [UR17+0x90], R5 ;  /* 0x00009005ff0075a7 */ /* 0x000ea40008001111 */
[----:B--2---:R-:W-:Y:S05]  /*1ee0*/  @!P0 BRA `(.L_x_35) ;  /* 0x0000006800388947 */ /* 0x004fea0003800000 */
.L_x_34:
[----:B------:R2:W-:Y:S01]  /*1ef0*/  @P5 SYNCS.ARRIVE.TRANS64 RZ, [UR17], R3 ;  /* 0x00000003ffff59a7 */ /* 0x0005e20008000011 */
[----:B------:R-:W-:Y:S04]  /*1f00*/  ULOP3.LUT UR5, UR14, 0x2, URZ, 0xfc, !UPT ;  /* 0x000000020e057892 */ /* 0x000fe8000f8efcff */
[----:B------:R-:W-:Y:S09]  /*1f10*/  UISETP.NE.AND UP0, UPT, UR5, 0x2, UPT ;  /* 0x000000020500788c */ /* 0x000ff2000bf05270 */
[----:B------:R-:W-:Y:S05]  /*1f20*/  BRA.U UP0, `(.L_x_36) ;  /* 0x0000000100047547 */ /* 0x000fea000b800000 */
[----:B------:R-:W-:Y:S05]  /*1f30*/  BPT.TRAP 0x1 ;  /* 0x000000040000795c */ /* 0x000fea0000300000 */
.L_x_36:
[----:B------:R-:W-:Y:S04]  /*1f40*/  BSSY.RECONVERGENT B0, `(.L_x_37) ;  /* 0x0000003000007945 */ /* 0x000fe80003800200 */
[----:B------:R-:W-:Y:S05]  /*1f50*/  @!P4 BRA `(.L_x_38) ;  /* 0x000000000004c947 */ /* 0x000fea0003800000 */
[----:B------:R-:W-:Y:S05]  /*1f60*/  BPT.TRAP 0x1 ;  /* 0x000000040000795c */ /* 0x000fea0000300000 */
.L_x_38:
[----:B------:R-:W-:Y:S05]  /*1f70*/  BSYNC.RECONVERGENT B0 ;  /* 0x0000000000007941 */ /* 0x000fea0003800200 */
.L_x_37:
[----:B------:R-:W-:Y:S02]  /*1f80*/  UIADD3 UR15, UPT, UPT, UR6, 0x1, URZ ;  /* 0x00000001060f7890 */ /* 0x000fe4000fffe0ff */
[----:B------:R-:W-:Y:S02]  /*1f90*/  ULEA UR16, UR6, UR4, 0xd ;  /* 0x0000000406107291 */ /* 0x000fe4000f8e68ff */
[----:B------:R-:W-:Y:S02]  /*1fa0*/  UISETP.NE.AND UP0, UPT, UR15, 0x12, UPT ;  /* 0x000000120f00788c */ /* 0x000fe4000bf05270 */
[----:B------:R-:W-:Y:S02]  /*1fb0*/  UIADD3 UR38, UP1, UPT, UR26, 0x80, URZ ;  /* 0x000000801a267890 */ /* 0x000fe4000ff3e0ff */
[----:B------:R-:W-:Y:S02]  /*1fc0*/  USEL UR9, URZ, 0x1, UP0 ;  /* 0x00000001ff097887 */ /* 0x000fe40008000000 */
[----:B------:R-:W-:Y:S02]  /*1fd0*/  USEL UR15, UR15, URZ, UP0 ;  /* 0x000000ff0f0f7287 */ /* 0x000fe40008000000 */
[----:B------:R-:W-:Y:S02]  /*1fe0*/  ULOP3.LUT UR17, UR17, 0xfefffff8, URZ, 0xc0, !UPT ;  /* 0xfefffff811117892 */ /* 0x000fe4000f8ec0ff */
[----:B------:R-:W-:Y:S01]  /*1ff0*/  ULEA UR8, UR15, UR4, 0x3 ;  /* 0x000000040f087291 */ /* 0x000fe2000f8e18ff */
[----:B------:R-:W-:Y:S01]  /*2000*/  LOP3.LUT R15, R15, UR9, RZ, 0x3c, !PT ;  /* 0x000000090f0f7c12 */ /* 0x000fe2000f8e3cff */
[----:B------:R-:W-:Y:S02]  /*2010*/  USHF.L.U32 UR18, UR25, 0x6, URZ ;  /* 0x0000000619127899 */ /* 0x000fe400080006ff */
[----:B------:R-:W-:Y:S01]  /*2020*/  UIADD3 UR16, UPT, UPT, UR16, 0x6300, URZ ;  /* 0x0000630010107890 */ /* 0x000fe2000fffe0ff */
[----:B-1----:R-:W-:Y:S01]  /*2030*/  SHF.L.U32 R2, R15, 0x1f, RZ ;  /* 0x0000001f0f027819 */ /* 0x002fe200000006ff */
[----:B------:R-:W-:Y:S02]  /*2040*/  UIADD3.X UR39, UPT, UPT, URZ, UR27, URZ, UP1, !UPT ;  /* 0x0000001bff277290 */ /* 0x000fe40008ffe4ff */
[----:B------:R-:W-:Y:S01]  /*2050*/  UIMAD UR5, UR6, 0xc00, UR4 ;  /* 0x00000c00060578a4 */ /* 0x000fe2000f8e0204 */
[----:B------:R4:W1:Y:S01]  /*2060*/  SYNCS.PHASECHK.TRANS64.TRYWAIT P0, [UR8+0x90], R2 ;  /* 0x00009002ff0075a7 */ /* 0x0008620008001108 */
[----:B------:R-:W-:Y:S02]  /*2070*/  UIADD3 UR32, UP0, UPT, UR26, 0x180, URZ ;  /* 0x000001801a207890 */ /* 0x000fe4000ff1e0ff */
[----:B------:R-:W-:Y:S01]  /*2080*/  UIADD3 UR8, UPT, UPT, UR5, 0x2a300, URZ ;  /* 0x0002a30005087890 */ /* 0x000fe2000fffe0ff */
[----:B------:R-:W-:Y:S01]  /*2090*/  UMOV UR30, 0x0 ;  /* 0x00000000001e7882 */ /* 0x000fe20000000000 */
[----:B------:R-:W-:Y:S01]  /*20a0*/  UMOV UR31, 0x10000000 ;  /* 0x10000000001f7882 */ /* 0x000fe20000000000 */
[----:B------:R-:W-:Y:S01]  /*20b0*/  UMOV UR19, UR35 ;  /* 0x0000002300137c82 */ /* 0x000fe20008000000 */
[----:B------:R-:W-:Y:S01]  /*20c0*/  UMOV UR20, UR36 ;  /* 0x0000002400147c82 */ /* 0x000fe20008000000 */
[----:B------:R-:W-:Y:S01]  /*20d0*/  UIADD3.X UR33, UPT, UPT, URZ, UR27, URZ, UP0, !UPT ;  /* 0x0000001bff217290 */ /* 0x000fe200087fe4ff */
[----:B------:R4:W-:Y:S01]  /*20e0*/  UTMALDG.3D.2CTA [UR16], [UR38], desc[UR30] ;  /* 0x00001e10260075b4 */ /* 0x0009e20008211000 */
[----:B------:R-:W-:Y:S01]  /*20f0*/  UIADD3 UR25, UPT, UPT, UR25, 0x1, URZ ;  /* 0x0000000119197890 */ /* 0x000fe2000fffe0ff */
[----:B------:R-:W-:Y:S01]  /*2100*/  UMOV UR12, UR36 ;  /* 0x00000024000c7c82 */ /* 0x000fe20008000000 */
[----:B------:R-:W-:Y:S01]  /*2110*/  UMOV UR9, UR17 ;  /* 0x0000001100097c82 */ /* 0x000fe20008000000 */
[----:B------:R-:W-:Y:S01]  /*2120*/  UMOV UR10, UR18 ;  /* 0x00000012000a7c82 */ /* 0x000fe20008000000 */
[----:B------:R-:W-:Y:S03]  /*2130*/  UISETP.NE.AND UP0, UPT, UR25, UR28, UPT ;  /* 0x0000001c1900728c */ /* 0x000fe6000bf05270 */
[----:B------:R4:W-:Y:S01]  /*2140*/  UTMALDG.3D.2CTA [UR8], [UR32], desc[UR30] ;  /* 0x00001e08200075b4 */ /* 0x0009e20008211000 */
[----:B------:R-:W-:Y:S05]  /*2150*/  UMOV UR6, UR15 ;  /* 0x0000000f00067c82 */ /* 0x000fea0008000000 */
[----:B----4-:R-:W-:Y:S05]  /*2160*/  BRA.U UP0, `(.L_x_39) ;  /* 0xfffffffd00487547 */ /* 0x010fea000b83ffff */
.L_x_33:
[----:B-1----:R-:W-:Y:S01]  /*2170*/  LEA R2, R14, UR4, 0x3 ;  /* 0x000000040e027c11 */ /* 0x002fe2000f8e18ff */
[----:B------:R-:W-:Y:S01]  /*2180*/  NOP ;  /* 0x0000000000007918 */ /* 0x000fe20000000000 */
[----:B--2---:R-:W-:Y:S02]  /*2190*/  SHF.L.U32 R3, R12, 0x1f, RZ ;  /* 0x0000001f0c037819 */ /* 0x004fe400000006ff */
[----:B------:R-:W-:Y:S02]  /*21a0*/  LEA R4, R14, UR4, 0x4 ;  /* 0x000000040e047c11 */ /* 0x000fe4000f8e20ff */
[----:B------:R-:W1:Y:S02]  /*21b0*/  SYNCS.PHASECHK.TRANS64.TRYWAIT P0, [R2+URZ+0x140], R3 ;  /* 0x00014003020075a7 */ /* 0x000e6400080011ff */
[----:B-1----:R-:W-:Y:S05]  /*21c0*/  @!P0 BRA `(.L_x_40) ;  /* 0x0000006400988947 */ /* 0x002fea0003800000 */
.L_x_133:
[----:B------:R-:W2:Y:S01]  /*21d0*/  LDS.128 R4, [R4+0x1d0] ;  /* 0x0001d00004047984 */ /* 0x000ea20000000c00 */
[----:B------:R-:W-:Y:S01]  /*21e0*/  ISETP.GE.AND P0, PT, R102, 0x1, PT ;  /* 0x000000016600780c */ /* 0x000fe20003f06270 */
[----:B-1----:R-:W-:Y:S01]  /*21f0*/  VIADD R2, R2, 0x150 ;  /* 0x0000015002027836 */ /* 0x002fe20000000000 */
[----:B------:R-:W-:Y:S01]  /*2200*/  @!PT LDS RZ, [RZ] ;  /* 0x00000000fffff984 */ /* 0x000fe20000000800 */
[----:B------:R-:W-:Y:S01]  /*2210*/  @!PT LDS RZ, [RZ] ;  /* 0x00000000fffff984 */ /* 0x000fe20000000800 */
[----:B------:R-:W-:Y:S01]  /*2220*/  @!PT LDS RZ, [RZ] ;  /* 0x00000000fffff984 */ /* 0x000fe20000000800 */
[----:B------:R-:W-:Y:S01]  /*2230*/  @!PT LDS RZ, [RZ] ;  /* 0x00000000fffff984 */ /* 0x000fe20000000800 */
[----:B------:R1:W-:Y:S06]  /*2240*/  MEMBAR.ALL.CTA ;  /* 0x0000000000007992 */ /* 0x0003ec0000008000 */
[----:B-1----:R-:W1:Y:S01]  /*2250*/  FENCE.VIEW.ASYNC.S ;  /* 0x00000000000073c6 */ /* 0x002e620000000000 */
[----:B------:R-:W-:-:S04]  /*2260*/  PRMT R2, RZ, 0x654, R2 ;  /* 0x00000654ff027816 */ /* 0x000fc80000000002 */
[----:B-1----:R1:W-:Y:S01]  /*2270*/  SYNCS.ARRIVE.TRANS64.RED.A1T0 RZ, [R2+URZ], RZ ;  /* 0x000000ff02ff79a7 */ /* 0x0023e200081004ff */
[----:B--2---:R-:W-:-:S13]  /*2280*/  LOP3.LUT P2, RZ, R6, 0x1, RZ, 0xc0, !PT ;  /* 0x0000000106ff7812 */ /* 0x004fda000784c0ff */
[----:B------:R-:W-:Y:S01]  /*2290*/  @P2 SHF.R.U32.HI R3, RZ, 0x10, R5 ;  /* 0x00000010ff032819 */ /* 0x000fe20000011605 */
[----:B------:R-:W-:Y:S01]  /*22a0*/  VOTEU.ANY UP0, P2 ;  /* 0x0000000000ff7886 */ /* 0x000fe20001000100 */
[----:B------:R-:W-:Y:S02]  /*22b0*/  @P2 MOV R13, R4 ;  /* 0x00000004000d2202 */ /* 0x000fe40000000f00 */
[----:B------:R-:W-:Y:S02]  /*22c0*/  @P2 R2UR.BROADCAST UR5, R3 ;  /* 0x00000000030522ca */ /* 0x000fe400008e0000 */
[----:B------:R-:W-:-:S11]  /*22d0*/  @P2 LOP3.LUT R11, R5, 0xffff, RZ, 0xc0, !PT ;  /* 0x0000ffff050b2812 */ /* 0x000fd600078ec0ff */
[----:B------:R-:W-:Y:S01]  /*22e0*/  @UP0 UMOV UR36, UR5 ;  /* 0x0000000500240c82 */ /* 0x000fe20008000000 */
[----:B-1----:R-:W-:Y:S05]  /*22f0*/  @!P0 BRA `(.L_x_41) ;  /* 0x0000000000b88947 */ /* 0x002fea0003800000 */
[----:B------:R-:W3:Y:S01]  /*2300*/  LDC.64 R4, c[0x0][0xb18] ;  /* 0x0002c600ff047b82 */ /* 0x000ee20000000a00 */
[----:B------:R-:W-:-:S07]  /*2310*/  ISETP.NE.AND P3, PT, R102, 0x1, PT ;  /* 0x000000016600780c */ /* 0x000fce0003f65270 */
[----:B------:R-:W1:Y:S08]  /*2320*/  LDC.64 R6, c[0x0][0xb10] ;  /* 0x0002c400ff067b82 */ /* 0x000e700000000a00 */
[----:B------:R-:W2:Y:S08]  /*2330*/  LDC R17, c[0x0][0xb20] ;  /* 0x0002c800ff117b82 */ /* 0x000eb00000000800 */
[----:B------:R-:W4:Y:S01]  /*2340*/  LDC R20, c[0x0][0xb0c] ;  /* 0x0002c300ff147b82 */ /* 0x000f220000000800 */
[----:B---3--:R-:W-:Y:S01]  /*2350*/  IMAD.HI.U32 R24, R0, R5, RZ ;  /* 0x0000000500187227 */ /* 0x008fe200078e00ff */
[----:B------:R-:W-:-:S06]  /*2360*/  ISETP.NE.AND P0, PT, R4, 0x1, PT ;  /* 0x000000010400780c */ /* 0x000fcc0003f05270 */
[----:B------:R-:W3:Y:S01]  /*2370*/  LDC.64 R2, c[0x0][0xb28] ;  /* 0x0002ca00ff027b82 */ /* 0x000ee20000000a00 */
[----:B-1----:R-:W-:-:S04]  /*2380*/  IMAD.HI.U32 R22, R9, R6, RZ ;  /* 0x0000000609167227 */ /* 0x002fc800078e00ff */
[----:B------:R-:W-:Y:S01]  /*2390*/  IMAD.HI.U32 R26, R13, R6, RZ ;  /* 0x000000060d1a7227 */ /* 0x000fe200078e00ff */
[----:B------:R-:W-:Y:S02]  /*23a0*/  SHF.R.U32.HI R22, RZ, R7, R22 ;  /* 0x00000007ff167219 */ /* 0x000fe40000011616 */
[----:B--2---:R-:W-:Y:S01]  /*23b0*/  SHF.R.U32.HI R19, RZ, R17, R24 ;  /* 0x00000011ff137219 */ /* 0x004fe20000011618 */
[----:B------:R-:W-:Y:S01]  /*23c0*/  IMAD.HI.U32 R24, R11, R5, RZ ;  /* 0x000000050b187227 */ /* 0x000fe200078e00ff */
[----:B------:R-:W-:Y:S02]  /*23d0*/  SHF.R.U32.HI R26, RZ, R7, R26 ;  /* 0x00000007ff1a7219 */ /* 0x000fe4000001161a */
[----:B------:R-:W-:Y:S02]  /*23e0*/  SEL R19, R0, R19, !P0 ;  /* 0x0000001300137207 */ /* 0x000fe40004000000 */
[----:B------:R-:W-:Y:S02]  /*23f0*/  SHF.R.U32.HI R24, RZ, R17, R24 ;  /* 0x00000011ff187219 */ /* 0x000fe40000011618 */
[----:B----4-:R-:W-:-:S02]  /*2400*/  ISETP.NE.AND P1, PT, R20, 0x1, PT ;  /* 0x000000011400780c */ /* 0x010fc40003f25270 */
[----:B------:R-:W-:Y:S02]  /*2410*/  SEL R5, R11, R24, !P0 ;  /* 0x000000180b057207 */ /* 0x000fe40004000000 */
[----:B------:R-:W-:Y:S02]  /*2420*/  SEL R21, R9, R22, !P1 ;  /* 0x0000001609157207 */ /* 0x000fe40004800000 */
[----:B------:R-:W-:Y:S01]  /*2430*/  SEL R7, R13, R26, !P1 ;  /* 0x0000001a0d077207 */ /* 0x000fe20004800000 */
[----:B---3--:R-:W-:Y:S01]  /*2440*/  IMAD.HI.U32 R22, R19, R2, RZ ;  /* 0x0000000213167227 */ /* 0x008fe200078e00ff */
[----:B------:R-:W-:-:S03]  /*2450*/  IADD3 R17, PT, PT, -R5, RZ, RZ ;  /* 0x000000ff05117210 */ /* 0x000fc60007ffe1ff */
        /* <DEDUP_REMOVED lines=11> */
[----:B------:R-:W-:-:S04]  /*2510*/  @!P0 IMAD.HI.U32 R22, R7, R2, RZ ;  /* 0x0000000207168227 */ /* 0x000fc800078e00ff */
[----:B------:R-:W-:Y:S01]  /*2520*/  IMAD.MOV R2, RZ, RZ, -R6 ;  /* 0x000000ffff027224 */ /* 0x000fe200078e0a06 */
[----:B------:R-:W-:-:S03]  /*2530*/  @!P0 SHF.R.U32.HI R22, RZ, R3, R22 ;  /* 0x00000003ff168219 */ /* 0x000fc60000011616 */
[----:B------:R-:W-:Y:S01]  /*2540*/  IMAD R2, R102, R2, R5 ;  /* 0x0000000266027224 */ /* 0x000fe200078e0205 */
        /* <DEDUP_REMOVED lines=9> */
.L_x_41:
[----:B------:R-:W1:Y:S02]  /*25e0*/  LDCU UR5, c[0x0][0xb30] ;  /* 0x00016600ff0577ac */ /* 0x000e640008000800 */
[----:B-1----:R-:W-:-:S09]  /*25f0*/  UISETP.NE.AND UP0, UPT, UR5, 0x1, UPT ;  /* 0x000000010500788c */ /* 0x002fd2000bf05270 */
[----:B------:R-:W-:Y:S05]  /*2600*/  BRA.U UP0, `(.L_x_42) ;  /* 0x0000000100407547 */ /* 0x000fea000b800000 */
[----:B------:R-:W1:Y:S08]  /*2610*/  LDC.64 R4, c[0x0][0xb10] ;  /* 0x0002c400ff047b82 */ /* 0x000e700000000a00 */
[----:B------:R-:W2:Y:S08]  /*2620*/  LDC.64 R2, c[0x0][0xb18] ;  /* 0x0002c600ff027b82 */ /* 0x000eb00000000a00 */
[----:B------:R-:W4:Y:S08]  /*2630*/  LDC R6, c[0x0][0xb20] ;  /* 0x0002c800ff067b82 */ /* 0x000f300000000800 */
[----:B------:R-:W3:Y:S01]  /*2640*/  LDC R20, c[0x0][0xb0c] ;  /* 0x0002c300ff147b82 */ /* 0x000ee20000000800 */
[----:B-1----:R-:W-:-:S05]  /*2650*/  IMAD.HI.U32 R4, R13, R4, RZ ;  /* 0x000000040d047227 */ /* 0x002fca00078e00ff */
[----:B------:R-:W-:Y:S01]  /*2660*/  SHF.R.U32.HI R4, RZ, R5, R4 ;  /* 0x00000005ff047219 */ /* 0x000fe20000011604 */
[----:B--2---:R-:W-:Y:S01]  /*2670*/  IMAD.HI.U32 R3, R11, R3, RZ ;  /* 0x000000030b037227 */ /* 0x004fe200078e00ff */
[----:B------:R-:W-:-:S04]  /*2680*/  ISETP.NE.AND P0, PT, R2, 0x1, PT ;  /* 0x000000010200780c */ /* 0x000fc80003f05270 */
[----:B----4-:R-:W-:-:S04]  /*2690*/  SHF.R.U32.HI R6, RZ, R6, R3 ;  /* 0x00000006ff067219 */ /* 0x010fc80000011603 */
[----:B------:R-:W-:Y:S02]  /*26a0*/  SEL R3, R11, R6, !P0 ;  /* 0x000000060b037207 */ /* 0x000fe40004000000 */
[----:B---3--:R-:W-:-:S04]  /*26b0*/  ISETP.NE.AND P1, PT, R20, 0x1, PT ;  /* 0x000000011400780c */ /* 0x008fc80003f25270 */
[----:B------:R-:W-:-:S05]  /*26c0*/  SEL R4, R13, R4, !P1 ;  /* 0x000000040d047207 */ /* 0x000fca0004800000 */
[----:B------:R-:W-:Y:S02]  /*26d0*/  IMAD.IADD R5, R3, 0x1, -R4 ;  /* 0x0000000103057824 */ /* 0x000fe400078e0a04 */
[----:B------:R-:W-:Y:S02]  /*26e0*/  IMAD.IADD R3, R4, 0x1, -R3 ;  /* 0x0000000104037824 */ /* 0x000fe400078e0a03 */
[----:B------:R-:W-:Y:S02]  /*26f0*/  IMAD R13, R5, R20, R13 ;  /* 0x00000014050d7224 */ /* 0x000fe400078e020d */
[----:B------:R-:W-:-:S07]  /*2700*/  IMAD R11, R3, R2, R11 ;  /* 0x00000002030b7224 */ /* 0x000fce00078e020b */
.L_x_42:
[----:B------:R-:W-:Y:S01]  /*2710*/  VIADD R14, R14, 0x1 ;  /* 0x000000010e0e7836 */ /* 0x000fe20000000000 */
[----:B------:R-:W-:Y:S01]  /*2720*/  PLOP3.LUT P1, PT, PT, PT, PT, 0x80, 0x8 ;  /* 0x000000000008781c */ /* 0x000fe20003f2f070 */
[----:B------:R-:W-:Y:S02]  /*2730*/  IMAD.IADD R213, R13, 0x1, R214 ;  /* 0x000000010dd57824 */ /* 0x000fe400078e02d6 */
[----:B------:R-:W-:Y:S01]  /*2740*/  IMAD.IADD R215, R11, 0x1, R212 ;  /* 0x000000010bd77824 */ /* 0x000fe200078e02d4 */
[----:B------:R-:W-:-:S04]  /*2750*/  ISETP.NE.AND P0, PT, R14, 0x2, PT ;  /* 0x000000020e00780c */ /* 0x000fc80003f05270 */
[----:B------:R-:W-:Y:S02]  /*2760*/  SEL R3, RZ, 0x1, P0 ;  /* 0x00000001ff037807 */ /* 0x000fe40000000000 */
[----:B------:R-:W-:Y:S02]  /*2770*/  SEL R14, R14, RZ, P0 ;  /* 0x000000ff0e0e7207 */ /* 0x000fe40000000000 */
[----:B------:R-:W-:Y:S01]  /*2780*/  LOP3.LUT R12, R12, R3, RZ, 0x3c, !PT ;  /* 0x000000030c0c7212 */ /* 0x000fe200078e3cff */
[----:B------:R-:W-:Y:S06]  /*2790*/  @P2 BRA `(.L_x_43) ;  /* 0xfffffff000582947 */ /* 0x000fec000383ffff */
[----:B------:R-:W-:Y:S01]  /*27a0*/  UIADD3 UR4, UPT, UPT, UR4, 0x90, URZ ;  /* 0x0000009004047890 */ /* 0x000fe2000fffe0ff */
[----:B------:R-:W-:-:S03]  /*27b0*/  SHF.L.U32 R3, R15, 0x1f, RZ ;  /* 0x0000001f0f037819 */ /* 0x000fc600000006ff */
[----:B------:R-:W-:-:S09]  /*27c0*/  ULEA UR5, UR15, UR4, 0x3 ;  /* 0x000000040f057291 */ /* 0x000fd2000f8e18ff */
[----:B------:R-:W1:Y:S02]  /*27d0*/  SYNCS.PHASECHK.TRANS64.TRYWAIT P0, [UR5], R3 ;  /* 0x00000003ff0075a7 */ /* 0x000e640008001105 */
[----:B-1----:R-:W-:Y:S05]  /*27e0*/  @!P0 BRA `(.L_x_44) ;  /* 0x0000006000248947 */ /* 0x002fea0003800000 */
.L_x_135:
[----:B------:R-:W-:-:S04]  /*27f0*/  UIADD3 UR6, UPT, UPT, UR15, 0x1, URZ ;  /* 0x000000010f067890 */ /* 0x000fc8000fffe0ff */
[----:B------:R-:W-:-:S04]  /*2800*/  UISETP.NE.AND UP0, UPT, UR6, 0x12, UPT ;  /* 0x000000120600788c */ /* 0x000fc8000bf05270 */
[----:B------:R-:W-:Y:S02]  /*2810*/  USEL UR7, URZ, 0x1, UP0 ;  /* 0x00000001ff077887 */ /* 0x000fe40008000000 */
[----:B------:R-:W-:-:S04]  /*2820*/  USEL UR6, UR6, URZ, UP0 ;  /* 0x000000ff06067287 */ /* 0x000fc80008000000 */
[----:B------:R-:W-:Y:S01]  /*2830*/  ULEA UR5, UR6, UR4, 0x3 ;  /* 0x0000000406057291 */ /* 0x000fe2000f8e18ff */
[----:B------:R-:W-:-:S04]  /*2840*/  LOP3.LUT R2, R15, UR7, RZ, 0x3c, !PT ;  /* 0x000000070f027c12 */ /* 0x000fc8000f8e3cff */
[----:B-1----:R-:W-:-:S04]  /*2850*/  SHF.L.U32 R3, R2, 0x1f, RZ ;  /* 0x0000001f02037819 */ /* 0x002fc800000006ff */
[----:B------:R-:W1:Y:S02]  /*2860*/  SYNCS.PHASECHK.TRANS64.TRYWAIT P0, [UR5], R3 ;  /* 0x00000003ff0075a7 */ /* 0x000e640008001105 */
[----:B-1----:R-:W-:Y:S05]  /*2870*/  @!P0 BRA `(.L_x_45) ;  /* 0x0000006000188947 */ /* 0x002fea0003800000 */
.L_x_137:
        /* <DEDUP_REMOVED lines=9> */
.L_x_139:
        /* <DEDUP_REMOVED lines=9> */
.L_x_141:
        /* <DEDUP_REMOVED lines=9> */
.L_x_143:
        /* <DEDUP_REMOVED lines=9> */
.L_x_145:
        /* <DEDUP_REMOVED lines=9> */
.L_x_147:
        /* <DEDUP_REMOVED lines=9> */
.L_x_149:
        /* <DEDUP_REMOVED lines=9> */
.L_x_151:
        /* <DEDUP_REMOVED lines=9> */
.L_x_153:
        /* <DEDUP_REMOVED lines=9> */
.L_x_155:
        /* <DEDUP_REMOVED lines=9> */
.L_x_157:
        /* <DEDUP_REMOVED lines=9> */
.L_x_159:
        /* <DEDUP_REMOVED lines=9> */
.L_x_161:
        /* <DEDUP_REMOVED lines=9> */
.L_x_163:
        /* <DEDUP_REMOVED lines=9> */
.L_x_165:
        /* <DEDUP_REMOVED lines=9> */
.L_x_167:
[----:B------:R-:W-:-:S04]  /*30f0*/  UIADD3 UR6, UPT, UPT, UR6, 0x1, URZ ;  /* 0x0000000106067890 */ /* 0x000fc8000fffe0ff */
[----:B------:R-:W-:-:S04]  /*3100*/  UISETP.NE.AND UP0, UPT, UR6, 0x12, UPT ;  /* 0x000000120600788c */ /* 0x000fc8000bf05270 */
[----:B------:R-:W-:Y:S02]  /*3110*/  USEL UR5, URZ, 0x1, UP0 ;  /* 0x00000001ff057887 */ /* 0x000fe40008000000 */
[----:B------:R-:W-:-:S04]  /*3120*/  USEL UR6, UR6, URZ, UP0 ;  /* 0x000000ff06067287 */ /* 0x000fc80008000000 */
[----:B------:R-:W-:Y:S01]  /*3130*/  ULEA UR6, UR6, UR4, 0x3 ;  /* 0x0000000406067291 */ /* 0x000fe2000f8e18ff */
[----:B-1----:R-:W-:-:S04]  /*3140*/  LOP3.LUT R3, R2, UR5, RZ, 0x3c, !PT ;  /* 0x0000000502037c12 */ /* 0x002fc8000f8e3cff */
[----:B------:R-:W-:Y:S01]  /*3150*/  SHF.L.U32 R3, R3, 0x1f, RZ ;  /* 0x0000001f03037819 */ /* 0x000fe200000006ff */
[----:B---3--:R-:W-:-:S07]  /*3160*/  IMAD.U32 R0, RZ, RZ, UR6 ;  /* 0x00000006ff007e24 */ /* 0x008fce000f8e00ff */
.L_x_61:
[----:B-1----:R1:W2:Y:S02]  /*3170*/  SYNCS.PHASECHK.TRANS64.TRYWAIT P0, [R0+URZ], R3 ;  /* 0x00000003000075a7 */ /* 0x0022a400080011ff */
[----:B--2---:R-:W-:Y:S05]  /*3180*/  @!P0 NANOSLEEP.SYNCS 0x989680 ;  /* 0x009896800000895d */ /* 0x004fea0003900000 */
[----:B------:R-:W2:Y:S02]  /*3190*/  @!P0 SYNCS.PHASECHK.TRANS64 P0, [R0+URZ], R3 ;  /* 0x00000003000085a7 */ /* 0x000ea400080010ff */
[----:B--2---:R-:W-:Y:S05]  /*31a0*/  @P0 EXIT ;  /* 0x000000000000094d */ /* 0x004fea0003800000 */
[----:B------:R-:W-:Y:S05]  /*31b0*/  BRA `(.L_x_61) ;  /* 0xfffffffc00ec7947 */ /* 0x000fea000383ffff */
.L_x_23:
[----:B------:R-:W-:-:S04]  /*31c0*/  UISETP.NE.AND UP1, UPT, UR37, URZ, UPT ;  /* 0x000000ff2500728c */ /* 0x000fc8000bf25270 */
[----:B------:R-:W-:-:S09]  /*31d0*/  UISETP.NE.OR UP1, UPT, UR10, 0x1, UP1 ;  /* 0x000000010a00788c */ /* 0x000fd20008f25670 */
[----:B------:R-:W-:Y:S05]  /*31e0*/  BRA.U UP1, `(.L_x_62) ;  /* 0x00000005014c7547 */ /* 0x000fea000b800000 */
[----:B------:R-:W-:Y:S01]  /*31f0*/  HFMA2 R11, -RZ, RZ, 0, 0 ;  /* 0x00000000ff0b7431 */ /* 0x000fe200000001ff */
[----:B------:R-:W-:Y:S01]  /*3200*/  ISETP.GE.U32.AND P2, PT, R10, 0x2, PT ;  /* 0x000000020a00780c */ /* 0x000fe20003f46070 */
[----:B------:R-:W-:Y:S01]  /*3210*/  IMAD.MOV.U32 R12, RZ, RZ, 0x1 ;  /* 0x00000001ff0c7424 */ /* 0x000fe200078e00ff */
[----:B------:R-:W-:Y:S01]  /*3220*/  CS2R R8, SRZ ;  /* 0x0000000000087805 */ /* 0x000fe2000001ff00 */
[----:B------:R-:W-:Y:S01]  /*3230*/  IMAD.MOV.U32 R3, RZ, RZ, RZ ;  /* 0x000000ffff037224 */ /* 0x000fe200078e00ff */
[----:B------:R-:W-:Y:S01]  /*3240*/  UMOV UR4, 0x400 ;  /* 0x0000040000047882 */ /* 0x000fe20000000000 */
[----:B------:R-:W-:Y:S01]  /*3250*/  UMOV UR6, URZ ;  /* 0x000000ff00067c82 */ /* 0x000fe20008000000 */
[----:B------:R-:W-:-:S12]  /*3260*/  ULEA UR37, UR37, UR4, 0x18 ;  /* 0x0000000425257291 */ /* 0x000fd8000f8ec0ff */
.L_x_66:
[----:B------:R-:W-:Y:S02]  /*3270*/  LEA R0, R3, UR37, 0x3 ;  /* 0x0000002503007c11 */ /* 0x000fe4000f8e18ff */
[----:B------:R-:W-:-:S03]  /*3280*/  SHF.L.U32 R5, R8, 0x1f, RZ ;  /* 0x0000001f08057819 */ /* 0x000fc600000006ff */
[----:B------:R-:W-:Y:S01]  /*3290*/  VIADD R4, R0, 0x1b0 ;  /* 0x000001b000047836 */ /* 0x000fe20000000000 */
[----:B------:R-:W1:Y:S02]  /*32a0*/  SYNCS.PHASECHK.TRANS64.TRYWAIT P0, [R0+URZ+0x1a0], R5 ;  /* 0x0001a005000075a7 */ /* 0x000e6400080011ff */
[----:B-1----:R-:W-:Y:S05]  /*32b0*/  @!P0 BRA `(.L_x_63) ;  /* 0x0000005c00088947 */ /* 0x002fea0003800000 */
.L_x_168:
[----:B------:R-:W-:Y:S01]  /*32c0*/  ULEA UR5, UR6, UR37, 0x3 ;  /* 0x0000002506057291 */ /* 0x000fe2000f8e18ff */
[----:B------:R-:W-:Y:S01]  /*32d0*/  PRMT R4, RZ, 0x654, R4 ;  /* 0x00000654ff047816 */ /* 0x000fe20000000004 */
[----:B-1----:R-:W-:Y:S01]  /*32e0*/  @!P2 IMAD.MOV.U32 R5, RZ, RZ, 0x10 ;  /* 0x00000010ff05a424 */ /* 0x002fe200078e00ff */
[----:B------:R-:W-:Y:S01]  /*32f0*/  SHF.L.U32 R7, R12, 0x1f, RZ ;  /* 0x0000001f0c077819 */ /* 0x000fe200000006ff */
[----:B------:R-:W-:Y:S01]  /*3300*/  UIADD3 UR4, UPT, UPT, UR5, 0x140, URZ ;  /* 0x0000014005047890 */ /* 0x000fe2000fffe0ff */
[----:B------:R1:W-:Y:S05]  /*3310*/  SYNCS.ARRIVE.TRANS64.RED.A1T0 RZ, [R4+URZ], RZ ;  /* 0x000000ff04ff79a7 */ /* 0x0003ea00081004ff */
[----:B------:R-:W-:Y:S01]  /*3320*/  IMAD.U32 R13, RZ, RZ, UR4 ;  /* 0x00000004ff0d7e24 */ /* 0x000fe2000f8e00ff */
[----:B------:R-:W2:Y:S04]  /*3330*/  SYNCS.PHASECHK.TRANS64.TRYWAIT P0, [UR5+0x150], R7 ;  /* 0x00015007ff0075a7 */ /* 0x000ea80008001105 */
[----:B------:R-:W-:Y:S01]  /*3340*/  PRMT R13, R10, 0x654, R13 ;  /* 0x000006540a0d7816 */ /* 0x000fe2000000000d */
[----:B-12---:R-:W-:Y:S06]  /*3350*/  @!P0 BRA `(.L_x_64) ;  /* 0x0000005800f48947 */ /* 0x006fec0003800000 */
.L_x_170:
[----:B------:R-:W-:Y:S01]  /*3360*/  ULEA UR4, UR6, UR37, 0x4 ;  /* 0x0000002506047291 */ /* 0x000fe2000f8e20ff */
[----:B------:R-:W-:Y:S01]  /*3370*/  SEL R2, R13, R2, !P2 ;  /* 0x000000020d027207 */ /* 0x000fe20005000000 */
[----:B------:R-:W-:Y:S01]  /*3380*/  UIADD3 UR5, UPT, UPT, UR5, 0x140, URZ ;  /* 0x0000014005057890 */ /* 0x000fe2000fffe0ff */
[----:B-1----:R-:W-:Y:S01]  /*3390*/  LEA R0, R11, UR37, 0x3 ;  /* 0x000000250b007c11 */ /* 0x002fe2000f8e18ff */
[----:B------:R-:W-:Y:S01]  /*33a0*/  UIADD3 UR4, UPT, UPT, UR4, 0x1d0, URZ ;  /* 0x000001d004047890 */ /* 0x000fe2000fffe0ff */
[----:B------:R1:W-:Y:S01]  /*33b0*/  @!P2 SYNCS.ARRIVE.TRANS64.RED RZ, [R2+URZ], R5 ;  /* 0x0000000502ffa9a7 */ /* 0x0003e200080004ff */
[----:B------:R-:W-:Y:S01]  /*33c0*/  UIADD3 UR6, UPT, UPT, UR6, 0x1, URZ ;  /* 0x0000000106067890 */ /* 0x000fe2000fffe0ff */
[----:B------:R-:W-:-:S03]  /*33d0*/  VIADD R3, R3, 0x1 ;  /* 0x0000000103037836 */ /* 0x000fc60000000000 */
[----:B------:R-:W-:Y:S02]  /*33e0*/  UISETP.NE.AND UP0, UPT, UR6, 0x2, UPT ;  /* 0x000000020600788c */ /* 0x000fe4000bf05270 */
[----:B------:R-:W-:Y:S01]  /*33f0*/  ISETP.NE.AND P0, PT, R3, 0x2, PT ;  /* 0x000000020300780c */ /* 0x000fe20003f05270 */
[----:B------:R-:W-:Y:S06]  /*3400*/  UGETNEXTWORKID.BROADCAST [UR4], [UR5] ;  /* 0x00000000040073ca */ /* 0x000fec0008000100 */
[----:B------:R-:W-:Y:S02]  /*3410*/  USEL UR4, URZ, 0x1, UP0 ;  /* 0x00000001ff047887 */ /* 0x000fe40008000000 */
[----:B------:R-:W-:-:S04]  /*3420*/  USEL UR6, UR6, URZ, UP0 ;  /* 0x000000ff06067287 */ /* 0x000fc80008000000 */
[----:B------:R-:W-:Y:S02]  /*3430*/  LOP3.LUT R12, R12, UR4, RZ, 0x3c, !PT ;  /* 0x000000040c0c7c12 */ /* 0x000fe4000f8e3cff */
[----:B-1----:R-:W-:-:S04]  /*3440*/  SHF.L.U32 R5, R9, 0x1f, RZ ;  /* 0x0000001f09057819 */ /* 0x002fc800000006ff */
[----:B------:R-:W1:Y:S02]  /*3450*/  SYNCS.PHASECHK.TRANS64.TRYWAIT P1, [R0+URZ+0x140], R5 ;  /* 0x00014005000075a7 */ /* 0x000e6400080211ff */
[----:B-1----:R-:W-:Y:S05]  /*3460*/  @!P1 BRA `(.L_x_65) ;  /* 0x0000005800c89947 */ /* 0x002fea0003800000 */
.L_x_171:
[----:B------:R-:W-:Y:S01]  /*3470*/  LEA R4, R11, UR37, 0x4 ;  /* 0x000000250b047c11 */ /* 0x000fe2000f8e20ff */
[----:B-1----:R-:W-:Y:S01]  /*3480*/  VIADD R0, R0, 0x150 ;  /* 0x0000015000007836 */ /* 0x002fe20000000000 */
[----:B------:R-:W-:Y:S01]  /*3490*/  SEL R3, R3, RZ, P0 ;  /* 0x000000ff03037207 */ /* 0x000fe20000000000 */
[----:B------:R-:W-:-:S03]  /*34a0*/  VIADD R11, R11, 0x1 ;  /* 0x000000010b0b7836 */ /* 0x000fc60000000000 */
[----:B------:R-:W1:Y:S01]  /*34b0*/  LDS.128 R4, [R4+0x1d0] ;  /* 0x0001d00004047984 */ /* 0x000e620000000c00 */
[----:B------:R-:W-:Y:S02]  /*34c0*/  PRMT R0, RZ, 0x654, R0 ;  /* 0x00000654ff007816 */ /* 0x000fe40000000000 */
[C---:B------:R-:W-:Y:S01]  /*34d0*/  ISETP.NE.AND P1, PT, R11.reuse, 0x2, PT ;  /* 0x000000020b00780c */ /* 0x040fe20003f25270 */
[----:B------:R-:W-:Y:S01]  /*34e0*/  @!PT LDS RZ, [RZ] ;  /* 0x00000000fffff984 */ /* 0x000fe20000000800 */
[----:B------:R-:W-:Y:S01]  /*34f0*/  @!PT LDS RZ, [RZ] ;  /* 0x00000000fffff984 */ /* 0x000fe20000000800 */
[----:B------:R-:W-:Y:S01]  /*3500*/  @!PT LDS RZ, [RZ] ;  /* 0x00000000fffff984 */ /* 0x000fe20000000800 */
[----:B------:R-:W-:Y:S01]  /*3510*/  @!PT LDS RZ, [RZ] ;  /* 0x00000000fffff984 */ /* 0x000fe20000000800 */
[----:B------:R2:W-:Y:S06]  /*3520*/  MEMBAR.ALL.CTA ;  /* 0x0000000000007992 */ /* 0x0005ec0000008000 */
[----:B--2---:R-:W2:Y:S01]  /*3530*/  FENCE.VIEW.ASYNC.S ;  /* 0x00000000000073c6 */ /* 0x004ea20000000000 */
[----:B------:R-:W-:Y:S01]  /*3540*/  SEL R11, R11, RZ, P1 ;  /* 0x000000ff0b0b7207 */ /* 0x000fe20000800000 */
[----:B--2---:R2:W-:Y:S01]  /*3550*/  SYNCS.ARRIVE.TRANS64.RED.A1T0 RZ, [R0+URZ], RZ ;  /* 0x000000ff00ff79a7 */ /* 0x0045e200081004ff */
[----:B-1----:R-:W-:-:S02]  /*3560*/  LOP3.LUT P3, RZ, R6, 0x1, RZ, 0xc0, !PT ;  /* 0x0000000106ff7812 */ /* 0x002fc4000786c0ff */
[----:B------:R-:W-:-:S04]  /*3570*/  SEL R5, RZ, 0x1, P0 ;  /* 0x00000001ff057807 */ /* 0x000fc80000000000 */
[----:B------:R-:W-:Y:S02]  /*3580*/  LOP3.LUT R8, R8, R5, RZ, 0x3c, !PT ;  /* 0x0000000508087212 */ /* 0x000fe400078e3cff */
[----:B--2---:R-:W-:-:S04]  /*3590*/  SEL R0, RZ, 0x1, P1 ;  /* 0x00000001ff007807 */ /* 0x004fc80000800000 */
[----:B------:R-:W-:Y:S01]  /*35a0*/  LOP3.LUT R9, R9, R0, RZ, 0x3c, !PT ;  /* 0x0000000009097212 */ /* 0x000fe200078e3cff */
[----:B------:R-:W-:Y:S06]  /*35b0*/  @P3 BRA `(.L_x_66) ;  /* 0xfffffffc002c3947 */ /* 0x000fec000383ffff */
[----:B------:R-:W-:Y:S01]  /*35c0*/  ULEA UR5, UR6, UR37, 0x3 ;  /* 0x0000002506057291 */ /* 0x000fe2000f8e18ff */
[----:B------:R-:W-:-:S08]  /*35d0*/  SHF.L.U32 R3, R12, 0x1f, RZ ;  /* 0x0000001f0c037819 */ /* 0x000fd000000006ff */
[----:B------:R-:W1:Y:S02]  /*35e0*/  SYNCS.PHASECHK.TRANS64 P0, [UR5+0x150], R3 ;  /* 0x00015003ff0075a7 */ /* 0x000e640008001005 */
[----:B-1----:R-:W-:Y:S05]  /*35f0*/  @P0 BRA `(.L_x_67) ;  /* 0x0000000000080947 */ /* 0x002fea0003800000 */
[----:B------:R-:W1:Y:S02]  /*3600*/  SYNCS.PHASECHK.TRANS64.TRYWAIT P0, [UR5+0x150], R3 ;  /* 0x00015003ff0075a7 */ /* 0x000e640008001105 */
[----:B-1----:R-:W-:Y:S05]  /*3610*/  @!P0 BRA `(.L_x_68) ;  /* 0x0000005800708947 */ /* 0x002fea0003800000 */
.L_x_67:
[----:B------:R-:W-:-:S04]  /*3620*/  UIADD3 UR4, UPT, UPT, UR6, 0x1, URZ ;  /* 0x0000000106047890 */ /* 0x000fc8000fffe0ff */
[----:B------:R-:W-:-:S04]  /*3630*/  UISETP.NE.AND UP0, UPT, UR4, 0x2, UPT ;  /* 0x000000020400788c */ /* 0x000fc8000bf05270 */
[----:B------:R-:W-:Y:S02]  /*3640*/  USEL UR7, URZ, 0x1, UP0 ;  /* 0x00000001ff077887 */ /* 0x000fe40008000000 */
[----:B------:R-:W-:-:S04]  /*3650*/  USEL UR4, UR4, URZ, UP0 ;  /* 0x000000ff04047287 */ /* 0x000fc80008000000 */
[----:B------:R-:W-:Y:S01]  /*3660*/  ULEA UR4, UR4, UR37, 0x3 ;  /* 0x0000002504047291 */ /* 0x000fe2000f8e18ff */
[----:B-1----:R-:W-:-:S04]  /*3670*/  LOP3.LUT R3, R12, UR7, RZ, 0x3c, !PT ;  /* 0x000000070c037c12 */ /* 0x002fc8000f8e3cff */
[----:B------:R-:W-:-:S04]  /*3680*/  SHF.L.U32 R0, R3, 0x1f, RZ ;  /* 0x0000001f03007819 */ /* 0x000fc800000006ff */
[----:B------:R-:W1:Y:S02]  /*3690*/  SYNCS.PHASECHK.TRANS64 P0, [UR4+0x150], R0 ;  /* 0x00015000ff0075a7 */ /* 0x000e640008001004 */
[----:B-1----:R-:W-:Y:S05]  /*36a0*/  @P0 EXIT ;  /* 0x000000000000094d */ /* 0x002fea0003800000 */
[----:B------:R-:W-:Y:S02]  /*36b0*/  SHF.L.U32 R3, R3, 0x1f, RZ ;  /* 0x0000001f03037819 */ /* 0x000fe400000006ff */
[----:B------:R-:W-:-:S07]  /*36c0*/  MOV R0, UR4 ;  /* 0x0000000400007c02 */ /* 0x000fce0008000f00 */
.L_x_69:
[----:B-1----:R1:W2:Y:S02]  /*36d0*/  SYNCS.PHASECHK.TRANS64.TRYWAIT P0, [R0+URZ+0x150], R3 ;  /* 0x00015003000075a7 */ /* 0x0022a400080011ff */
[----:B--2---:R-:W-:Y:S05]  /*36e0*/  @!P0 NANOSLEEP.SYNCS 0x989680 ;  /* 0x009896800000895d */ /* 0x004fea0003900000 */
[----:B------:R-:W2:Y:S02]  /*36f0*/  @!P0 SYNCS.PHASECHK.TRANS64 P0, [R0+URZ+0x150], R3 ;  /* 0x00015003000085a7 */ /* 0x000ea400080010ff */
[----:B--2---:R-:W-:Y:S05]  /*3700*/  @P0 EXIT ;  /* 0x000000000000094d */ /* 0x004fea0003800000 */
[----:B------:R-:W-:Y:S05]  /*3710*/  BRA `(.L_x_69) ;  /* 0xfffffffc00ec7947 */ /* 0x000fea000383ffff */
.L_x_62:
[----:B------:R-:W-:Y:S05]  /*3720*/  BRA.U UP4, `(.L_x_70) ;  /* 0x0000001104a07547 */ /* 0x000fea000b800000 */
[----:B------:R-:W-:Y:S01]  /*3730*/  UMOV UR4, 0x40 ;  /* 0x0000004000047882 */ /* 0x000fe20000000000 */
[----:B------:R-:W-:Y:S01]  /*3740*/  NOP ;  /* 0x0000000000007918 */ /* 0x000fe20000000000 */
[----:B------:R-:W-:Y:S01]  /*3750*/  ULEA UR4, UR37, UR4, 0x18 ;  /* 0x0000000425047291 */ /* 0x000fe2000f8ec0ff */
[----:B------:R-:W-:Y:S02]  /*3760*/  UMOV UR5, 0x400 ;  /* 0x0000040000057882 */ /* 0x000fe40000000000 */
[----:B------:R-:W-:-:S06]  /*3770*/  ULEA UR37, UR37, UR5, 0x18 ;  /* 0x0000000525257291 */ /* 0x000fcc000f8ec0ff */
[----:B------:R-:W1:Y:S02]  /*3780*/  LDS.U8 R2, [UR4+0x1c] ;  /* 0x00001c04ff027984 */ /* 0x000e640008000000 */
[----:B-1----:R-:W-:-:S13]  /*3790*/  ISETP.NE.AND P0, PT, R2, RZ, PT ;  /* 0x000000ff0200720c */ /* 0x002fda0003f05270 */
[----:B------:R-:W-:Y:S05]  /*37a0*/  @P0 BRA `(.L_x_71) ;  /* 0x0000000400080947 */ /* 0x000fea0003800000 */
[----:B------:R-:W-:Y:S02]  /*37b0*/  UISETP.NE.U32.AND UP0, UPT, UR9, 0x1, UPT ;  /* 0x000000010900788c */ /* 0x000fe4000bf05070 */
[----:B------:R-:W-:-:S07]  /*37c0*/  UIADD3 UR6, UPT, UPT, UR4, 0x8, URZ ;  /* 0x0000000804067890 */ /* 0x000fce000fffe0ff */
[----:B------:R-:W-:Y:S05]  /*37d0*/  BRA.U !UP0, `(.L_x_72) ;  /* 0x00000001089c7547 */ /* 0x000fea000b800000 */
[----:B------:R-:W-:Y:S01]  /*37e0*/  ELECT P0, URZ, PT ;  /* 0x0000000000ff782f */ /* 0x000fe20003800000 */
[----:B------:R-:W-:-:S12]  /*37f0*/  BSSY B0, `(.L_x_72) ;  /* 0x0000025000007945 */ /* 0x000fd80003800000 */
[----:B------:R-:W-:Y:S05]  /*3800*/  @!P0 BRA `(.L_x_73) ;  /* 0x00000000008c8947 */ /* 0x000fea0003800000 */
[----:B------:R-:W-:-:S05]  /*3810*/  UMOV UR5, 0x10 ;  /* 0x0000001000057882 */ /* 0x000fca0000000000 */
[----:B------:R-:W-:Y:S04]  /*3820*/  DEPBAR.LE SB1, 0x36 ;  /* 0x00009d800000791a */ /* 0x000fe80000000000 */
[----:B------:R-:W1:Y:S02]  /*3830*/  UTCATOMSWS.2CTA.FIND_AND_SET.ALIGN UP1, UR5, UR5 ;  /* 0x00000005000575e3 */ /* 0x000e640008220800 */
[----:B-1----:R-:W-:Y:S01]  /*3840*/  MOV R11, UR5 ;  /* 0x00000005000b7c02 */ /* 0x002fe20008000f00 */
[----:B------:R-:W-:Y:S06]  /*3850*/  BRA.U UP1, `(.L_x_74) ;  /* 0x0000000101187547 */ /* 0x000fec000b800000 */
.L_x_75:
[----:B------:R-:W-:Y:S05]  /*3860*/  NANOSLEEP 0x64 ;  /* 0x000000640000795d */ /* 0x000fea0003800000 */
[----:B------:R-:W-:-:S05]  /*3870*/  UMOV UR5, 0x10 ;  /* 0x0000001000057882 */ /* 0x000fca0000000000 */
[----:B------:R-:W-:Y:S04]  /*3880*/  DEPBAR.LE SB1, 0x36 ;  /* 0x00009d800000791a */ /* 0x000fe80000000000 */
[----:B------:R-:W1:Y:S02]  /*3890*/  UTCATOMSWS.2CTA.FIND_AND_SET.ALIGN UP1, UR5, UR5 ;  /* 0x00000005000575e3 */ /* 0x000e640008220800 */
[----:B-1----:R-:W-:Y:S01]  /*38a0*/  MOV R11, UR5 ;  /* 0x00000005000b7c02 */ /* 0x002fe20008000f00 */
[----:B------:R-:W-:Y:S05]  /*38b0*/  BRA.U !UP1, `(.L_x_75) ;  /* 0xfffffffd09e87547 */ /* 0x000fea000b83ffff */
.L_x_74:
[----:B------:R-:W1:Y:S01]  /*38c0*/  LDS R5, [UR4+0x10] ;  /* 0x00001004ff057984 */ /* 0x000e620008000800 */
[----:B------:R-:W-:Y:S01]  /*38d0*/  IMAD.U32 R3, RZ, RZ, UR37 ;  /* 0x00000025ff037e24 */ /* 0x000fe2000f8e00ff */
[----:B------:R-:W-:-:S03]  /*38e0*/  MOV R2, UR8 ;  /* 0x0000000800027c02 */ /* 0x000fc60008000f00 */
[----:B------:R-:W-:Y:S01]  /*38f0*/  VIADD R3, R3, 0x1f0 ;  /* 0x000001f003037836 */ /* 0x000fe20000000000 */
[----:B-1----:R-:W-:-:S04]  /*3900*/  SHF.L.U32 R5, R5, 0x1f, RZ ;  /* 0x0000001f05057819 */ /* 0x002fc800000006ff */
[----:B------:R-:W1:Y:S02]  /*3910*/  SYNCS.PHASECHK.TRANS64.TRYWAIT P0, [UR4+0x8], R5 ;  /* 0x00000805ff0075a7 */ /* 0x000e640008001104 */
[----:B-1----:R-:W-:Y:S05]  /*3920*/  @P0 BRA `(.L_x_76) ;  /* 0x0000000000080947 */ /* 0x002fea0003800000 */
[----:B------:R-:W1:Y:S02]  /*3930*/  SYNCS.PHASECHK.TRANS64.TRYWAIT P0, [UR4+0x8], R5 ;  /* 0x00000805ff0075a7 */ /* 0x000e640008001104 */
[----:B-1----:R-:W-:Y:S05]  /*3940*/  @!P0 BRA `(.L_x_77) ;  /* 0x0000005400bc8947 */ /* 0x002fea0003800000 */
.L_x_76:
[----:B-1----:R-:W-:Y:S01]  /*3950*/  HFMA2 R4, -RZ, RZ, 0, 5.9604644775390625e-08 ;  /* 0x00000001ff047431 */ /* 0x002fe200000001ff */
[----:B------:R-:W-:Y:S01]  /*3960*/  UPRMT UR5, UR8, 0x654, UR6 ;  /* 0x0000065408057896 */ /* 0x000fe20008000006 */
[----:B------:R-:W-:Y:S01]  /*3970*/  IMAD.MOV.U32 R6, RZ, RZ, 0xffff ;  /* 0x0000ffffff067424 */ /* 0x000fe200078e00ff */
[----:B------:R-:W-:Y:S01]  /*3980*/  PRMT R2, R2, 0x654, R3 ;  /* 0x0000065402027816 */ /* 0x000fe20000000003 */
[----:B------:R-:W-:Y:S02]  /*3990*/  IMAD.MOV.U32 R5, RZ, RZ, 0x4 ;  /* 0x00000004ff057424 */ /* 0x000fe400078e00ff */
[----:B------:R-:W-:Y:S01]  /*39a0*/  IMAD.SHL.U32 R9, R11, 0x20, RZ ;  /* 0x000000200b097824 */ /* 0x000fe200078e00ff */
[----:B------:R-:W-:Y:S02]  /*39b0*/  MOV R3, UR5 ;  /* 0x0000000500037c02 */ /* 0x000fe40008000f00 */
[-C--:B------:R-:W-:Y:S01]  /*39c0*/  SHF.L.U32 R7, R6, R11.reuse, RZ ;  /* 0x0000000b06077219 */ /* 0x080fe200000006ff */
[----:B------:R1:W-:Y:S01]  /*39d0*/  SYNCS.ARRIVE.TRANS64.RED RZ, [UR5], R5 ;  /* 0x00000005ffff79a7 */ /* 0x0003e20008000405 */
[----:B------:R-:W-:Y:S01]  /*39e0*/  SHF.L.U32 R6, R4, R11, RZ ;  /* 0x0000000b04067219 */ /* 0x000fe200000006ff */
[----:B------:R1:W-:Y:S04]  /*39f0*/  STS [UR37+0x1f0], R9 ;  /* 0x0001f009ff007988 */ /* 0x0003e80008000825 */
[----:B------:R1:W-:Y:S04]  /*3a00*/  STAS [R2.64], R11 ;  /* 0x0000000b02007dbd */ /* 0x0003e8000c0008ff */
[----:B------:R1:W-:Y:S04]  /*3a10*/  ATOMS.OR RZ, [UR4+0x14], R7 ;  /* 0x00001407ffff798c */ /* 0x0003e8000b000004 */
[----:B------:R1:W-:Y:S04]  /*3a20*/  ATOMS.OR RZ, [UR4+0x18], R6 ;  /* 0x00001806ffff798c */ /* 0x0003e8000b000004 */
[----:B------:R1:W-:Y:S02]  /*3a30*/  ATOMS.XOR RZ, [UR4+0x10], R4 ;  /* 0x00001004ffff798c */ /* 0x0003e4000b800004 */
.L_x_73:
[----:B------:R-:W-:Y:S05]  /*3a40*/  BSYNC B0 ;  /* 0x0000000000007941 */ /* 0x000fea0003800000 */
.L_x_72:
[----:B------:R-:W-:Y:S05]  /*3a50*/  BRA.U UP0, `(.L_x_78) ;  /* 0x00000001006c7547 */ /* 0x000fea000b800000 */
[----:B------:R-:W-:-:S03]  /*3a60*/  UMOV UR5, 0xffffffff ;  /* 0xffffffff00057882 */ /* 0x000fc60000000000 */
[----:B------:R-:W-:Y:S05]  /*3a70*/  BRA.DIV UR5, `(.L_x_79) ;  /* 0x0000005605887947 */ /* 0x000fea000b800000 */
[----:B------:R-:W-:-:S13]  /*3a80*/  ELECT P6, URZ, PT ;  /* 0x0000000000ff782f */ /* 0x000fda00038c0000 */
.L_x_175:
[----:B------:R-:W-:Y:S05]  /*3a90*/  @!P6 BRA `(.L_x_78) ;  /* 0x00000000005ce947 */ /* 0x000fea0003800000 */
[----:B-1----:R-:W1:Y:S02]  /*3aa0*/  LDS R3, [UR4+0x10] ;  /* 0x00001004ff037984 */ /* 0x002e640008000800 */
[----:B-1----:R-:W-:-:S04]  /*3ab0*/  SHF.L.U32 R3, R3, 0x1f, RZ ;  /* 0x0000001f03037819 */ /* 0x002fc800000006ff */
[----:B------:R-:W1:Y:S02]  /*3ac0*/  SYNCS.PHASECHK.TRANS64.TRYWAIT P0, [UR4+0x8], R3 ;  /* 0x00000803ff0075a7 */ /* 0x000e640008001104 */
[----:B-1----:R-:W-:Y:S05]  /*3ad0*/  @P0 BRA `(.L_x_80) ;  /* 0x0000000000080947 */ /* 0x002fea0003800000 */
[----:B------:R-:W1:Y:S02]  /*3ae0*/  SYNCS.PHASECHK.TRANS64.TRYWAIT P0, [UR4+0x8], R3 ;  /* 0x00000803ff0075a7 */ /* 0x000e640008001104 */
[----:B-1----:R-:W-:Y:S05]  /*3af0*/  @!P0 BRA `(.L_x_81) ;  /* 0x0000005400888947 */ /* 0x002fea0003800000 */
.L_x_80:
[----:B------:R-:W2:Y:S01]  /*3b00*/  LDS R5, [UR37+0x1f0] ;  /* 0x0001f025ff057984 */ /* 0x000ea20008000800 */
[----:B-1----:R-:W-:Y:S02]  /*3b10*/  HFMA2 R2, -RZ, RZ, 0, 5.9604644775390625e-08 ;  /* 0x00000001ff027431 */ /* 0x002fe400000001ff */
[----:B------:R-:W-:Y:S01]  /*3b20*/  IMAD.MOV.U32 R3, RZ, RZ, 0xffff ;  /* 0x0000ffffff037424 */ /* 0x000fe200078e00ff */
[----:B------:R-:W-:Y:S01]  /*3b30*/  UPRMT UR5, UR8, 0x654, UR6 ;  /* 0x0000065408057896 */ /* 0x000fe20008000006 */
[----:B--2---:R-:W-:-:S03]  /*3b40*/  IMAD.SHL.U32 R4, R5, 0x20, RZ ;  /* 0x0000002005047824 */ /* 0x004fc600078e00ff */
[-C--:B------:R-:W-:Y:S02]  /*3b50*/  SHF.L.U32 R3, R3, R5.reuse, RZ ;  /* 0x0000000503037219 */ /* 0x080fe400000006ff */
[----:B------:R-:W-:Y:S01]  /*3b60*/  SHF.L.U32 R5, R2, R5, RZ ;  /* 0x0000000502057219 */ /* 0x000fe200000006ff */
[----:B------:R2:W-:Y:S04]  /*3b70*/  STS [UR37+0x1f0], R4 ;  /* 0x0001f004ff007988 */ /* 0x0005e80008000825 */
[----:B------:R2:W-:Y:S04]  /*3b80*/  ATOMS.OR RZ, [UR4+0x14], R3 ;  /* 0x00001403ffff798c */ /* 0x0005e8000b000004 */
[----:B------:R2:W-:Y:S01]  /*3b90*/  ATOMS.OR RZ, [UR4+0x18], R5 ;  /* 0x00001805ffff798c */ /* 0x0005e2000b000004 */
[----:B------:R-:W-:Y:S03]  /*3ba0*/  SYNCS.ARRIVE.TRANS64.RED.A1T0 RZ, [UR5], RZ ;  /* 0x000000ffffff79a7 */ /* 0x000fe60008100405 */
[----:B------:R2:W-:Y:S01]  /*3bb0*/  ATOMS.XOR RZ, [UR4+0x10], R2 ;  /* 0x00001002ffff798c */ /* 0x0005e2000b800004 */
[----:B------:R-:W-:Y:S05]  /*3bc0*/  BRA `(.L_x_78) ;  /* 0x0000000000107947 */ /* 0x000fea0003800000 */
.L_x_71:
[----:B------:R-:W-:-:S05]  /*3bd0*/  MOV R2, 0xffffffff ;  /* 0xffffffff00027802 */ /* 0x000fca0000000f00 */
[----:B------:R1:W-:Y:S02]  /*3be0*/  STS [UR37+0x1f0], R2 ;  /* 0x0001f002ff007988 */ /* 0x0003e40008000825 */
[----:B-1----:R-:W-:Y:S02]  /*3bf0*/  MOV R2, 0x3c10 ;  /* 0x00003c1000027802 */ /* 0x002fe40000000f00 */
[----:B-----5:R-:W-:Y:S05]  /*3c00*/  CALL.REL.NOINC `($__internal_1_$__cuda_sm10x_tcgen05_guardrail_trap_phase_invalid_during_alloc) ;  /* 0x0000005800907944 */ /* 0x020fea0003c00000 */
.L_x_78:
[----:B------:R-:W-:Y:S05]  /*3c10*/  WARPSYNC.ALL ;  /* 0x0000000000007948 */ /* 0x000fea0003800000 */
[----:B------:R-:W3:Y:S01]  /*3c20*/  S2UR UR11, SR_CgaCtaId ;  /* 0x00000000000b79c3 */ /* 0x000ee20000008800 */
[----:B------:R-:W-:Y:S01]  /*3c30*/  UMOV UR4, 0x400 ;  /* 0x0000040000047882 */ /* 0x000fe20000000000 */
[----:B------:R-:W-:-:S06]  /*3c40*/  NOP ;  /* 0x0000000000007918 */ /* 0x000fcc0000000000 */
[----:B------:R-:W-:Y:S06]  /*3c50*/  BAR.ARV 0x6, 0xa0 ;  /* 0x0182800000007b1d */ /* 0x000fec0000002000 */
[----:B------:R-:W4:Y:S01]  /*3c60*/  LDCU UR5, c[0x0][0x38c] ;  /* 0x00007180ff0577ac */ /* 0x000f220008000800 */
[----:B------:R-:W-:Y:S01]  /*3c70*/  LOP3.LUT R0, R0, 0xffff, RZ, 0xc0, !PT ;  /* 0x0000ffff00007812 */ /* 0x000fe200078ec0ff */
[----:B-1----:R-:W-:Y:S01]  /*3c80*/  IMAD.MOV.U32 R9, RZ, RZ, 0x1 ;  /* 0x00000001ff097424 */ /* 0x002fe200078e00ff */
[----:B------:R-:W-:Y:S01]  /*3c90*/  LOP3.LUT R8, R8, 0xffff, RZ, 0xc0, !PT ;  /* 0x0000ffff08087812 */ /* 0x000fe200078ec0ff */
[----:B------:R-:W-:Y:S01]  /*3ca0*/  UMOV UR17, URZ ;  /* 0x000000ff00117c82 */ /* 0x000fe20008000000 */
[----:B------:R-:W-:Y:S01]  /*3cb0*/  R2UR UR12, R0 ;  /* 0x00000000000c72ca */ /* 0x000fe200000e0000 */
[----:B------:R-:W-:Y:S01]  /*3cc0*/  UMOV UR16, URZ ;  /* 0x000000ff00107c82 */ /* 0x000fe20008000000 */
[----:B------:R-:W-:Y:S01]  /*3cd0*/  R2UR UR13, R8 ;  /* 0x00000000080d72ca */ /* 0x000fe200000e0000 */
[----:B------:R-:W-:Y:S01]  /*3ce0*/  IMAD.MOV.U32 R8, RZ, RZ, RZ ;  /* 0x000000ffff087224 */ /* 0x000fe200078e00ff */
[----:B------:R-:W-:Y:S01]  /*3cf0*/  UMOV UR15, URZ ;  /* 0x000000ff000f7c82 */ /* 0x000fe20008000000 */
[----:B---3--:R-:W-:-:S02]  /*3d00*/  ULEA UR11, UR11, UR4, 0x18 ;  /* 0x000000040b0b7291 */ /* 0x008fc4000f8ec0ff */
[----:B------:R-:W-:Y:S02]  /*3d10*/  UISETP.NE.AND UP2, UPT, UR9, URZ, UPT ;  /* 0x000000ff0900728c */ /* 0x000fe4000bf45270 */
[----:B------:R-:W-:Y:S02]  /*3d20*/  UIADD3 UR14, UPT, UPT, UR11, 0x6300, URZ ;  /* 0x000063000b0e7890 */ /* 0x000fe4000fffe0ff */
[----:B------:R-:W-:Y:S02]  /*3d30*/  UIADD3 UR4, UPT, UPT, UR11, 0x2a300, URZ ;  /* 0x0002a3000b047890 */ /* 0x000fe4000fffe0ff */
[----:B----4-:R-:W-:Y:S01]  /*3d40*/  UIADD3 UR5, UPT, UPT, UR5, 0x3f, URZ ;  /* 0x0000003f05057890 */ /* 0x010fe2000fffe0ff */
[----:B--2---:R-:W1:Y:S01]  /*3d50*/  LDS R2, [UR11+0x1f0] ;  /* 0x0001f00bff027984 */ /* 0x004e620008000800 */
[----:B------:R-:W-:Y:S02]  /*3d60*/  USHF.R.U32.HI UR14, URZ, 0x4, UR14 ;  /* 0x00000004ff0e7899 */ /* 0x000fe4000801160e */
[----:B------:R-:W-:-:S02]  /*3d70*/  USHF.R.S32.HI UR10, URZ, 0x1f, UR5 ;  /* 0x0000001fff0a7899 */ /* 0x000fc40008011405 */
[----:B------:R-:W-:Y:S02]  /*3d80*/  USHF.R.U32.HI UR4, URZ, 0x4, UR4 ;  /* 0x00000004ff047899 */ /* 0x000fe40008011604 */
[----:B------:R-:W-:Y:S02]  /*3d90*/  ULEA.HI UR10, UR10, UR5, URZ, 0x6 ;  /* 0x000000050a0a7291 */ /* 0x000fe4000f8f30ff */
[----:B------:R-:W-:Y:S02]  /*3da0*/  ULOP3.LUT UR14, UR14, 0x3fff, URZ, 0xc0, !UPT ;  /* 0x00003fff0e0e7892 */ /* 0x000fe4000f8ec0ff */
[----:B------:R-:W-:Y:S02]  /*3db0*/  USHF.R.S32.HI UR10, URZ, 0x6, UR10 ;  /* 0x00000006ff0a7899 */ /* 0x000fe4000801140a */
[----:B------:R-:W-:Y:S02]  /*3dc0*/  ULOP3.LUT UR4, UR4, 0x3fff, URZ, 0xc0, !UPT ;  /* 0x00003fff04047892 */ /* 0x000fe4000f8ec0ff */
[----:B------:R-:W-:-:S02]  /*3dd0*/  UISETP.LT.AND UP0, UPT, UR10, 0x1, UPT ;  /* 0x000000010a00788c */ /* 0x000fc4000bf01270 */
[----:B------:R-:W-:Y:S02]  /*3de0*/  ULOP3.LUT UR14, UR14, 0x10000, URZ, 0xfc, !UPT ;  /* 0x000100000e0e7892 */ /* 0x000fe4000f8efcff */
[----:B------:R-:W-:Y:S02]  /*3df0*/  ULOP3.LUT UR4, UR4, 0x10000, URZ, 0xfc, !UPT ;  /* 0x0001000004047892 */ /* 0x000fe4000f8efcff */
[----:B------:R-:W-:Y:S01]  /*3e00*/  USEL UR23, UR10, 0x1, !UP0 ;  /* 0x000000010a177887 */ /* 0x000fe2000c000000 */
[----:B------:R-:W-:Y:S01]  /*3e10*/  UMOV UR28, 0x0 ;  /* 0x00000000001c7882 */ /* 0x000fe20000000000 */
[----:B------:R-:W-:Y:S01]  /*3e20*/  UMOV UR29, 0x10180010 ;  /* 0x10180010001d7882 */ /* 0x000fe20000000000 */
[----:B------:R-:W-:Y:S01]  /*3e30*/  UMOV UR24, 0x0 ;  /* 0x0000000000187882 */ /* 0x000fe20000000000 */
[----:B------:R-:W-:Y:S01]  /*3e40*/  UMOV UR25, 0x10180010 ;  /* 0x1018001000197882 */ /* 0x000fe20000000000 */
[----:B-1----:R-:W-:Y:S02]  /*3e50*/  R2UR UR18, R2 ;  /* 0x00000000021272ca */ /* 0x002fe400000e0000 */
[----:B------:R-:W-:-:S13]  /*3e60*/  CS2R R2, SRZ ;  /* 0x0000000000027805 */ /* 0x000fda000001ff00 */
.L_x_89:
[C---:B------:R-:W-:Y:S02]  /*3e70*/  LEA R0, R8.reuse, UR11, 0x3 ;  /* 0x0000000b08007c11 */ /* 0x040fe4000f8e18ff */
[----:B------:R-:W-:Y:S02]  /*3e80*/  SHF.L.U32 R5, R3, 0x1f, RZ ;  /* 0x0000001f03057819 */ /* 0x000fe400000006ff */
[----:B------:R-:W-:Y:S02]  /*3e90*/  LEA R4, R8, UR11, 0x4 ;  /* 0x0000000b08047c11 */ /* 0x000fe4000f8e20ff */
[----:B------:R-:W1:Y:S02]  /*3ea0*/  SYNCS.PHASECHK.TRANS64.TRYWAIT P0, [R0+URZ+0x140], R5 ;  /* 0x00014005000075a7 */ /* 0x000e6400080011ff */
[----:B-1-34-:R-:W-:Y:S05]  /*3eb0*/  @!P0 BRA `(.L_x_82) ;  /* 0x0000005000b08947 */ /* 0x01afea0003800000 */
.L_x_176:
[----:B-1----:R-:W1:Y:S01]  /*3ec0*/  LDS.128 R4, [R4+0x1d0] ;  /* 0x0001d00004047984 */ /* 0x002e620000000c00 */
[----:B------:R-:W-:Y:S02]  /*3ed0*/  VIADD R0, R0, 0x150 ;  /* 0x0000015000007836 */ /* 0x000fe40000000000 */
[----:B------:R-:W-:Y:S01]  /*3ee0*/  VIADD R8, R8, 0x1 ;  /* 0x0000000108087836 */ /* 0x000fe20000000000 */
[----:B------:R-:W-:Y:S01]  /*3ef0*/  @!PT LDS RZ, [RZ] ;  /* 0x00000000fffff984 */ /* 0x000fe20000000800 */
[----:B------:R-:W-:Y:S01]  /*3f00*/  @!PT LDS RZ, [RZ] ;  /* 0x00000000fffff984 */ /* 0x000fe20000000800 */
[----:B------:R-:W-:Y:S01]  /*3f10*/  @!PT LDS RZ, [RZ] ;  /* 0x00000000fffff984 */ /* 0x000fe20000000800 */
[----:B------:R-:W-:Y:S01]  /*3f20*/  @!PT LDS RZ, [RZ] ;  /* 0x00000000fffff984 */ /* 0x000fe20000000800 */
[----:B------:R2:W-:Y:S06]  /*3f30*/  MEMBAR.ALL.CTA ;  /* 0x0000000000007992 */ /* 0x0005ec0000008000 */
[----:B--2---:R-:W2:Y:S01]  /*3f40*/  FENCE.VIEW.ASYNC.S ;  /* 0x00000000000073c6 */ /* 0x004ea20000000000 */
[----:B------:R-:W-:-:S04]  /*3f50*/  PRMT R0, RZ, 0x654, R0 ;  /* 0x00000654ff007816 */ /* 0x000fc80000000000 */
[----:B--2---:R2:W-:Y:S01]  /*3f60*/  SYNCS.ARRIVE.TRANS64.RED.A1T0 RZ, [R0+URZ], RZ ;  /* 0x000000ff00ff79a7 */ /* 0x0045e200081004ff */
[----:B-1----:R-:W-:Y:S01]  /*3f70*/  LOP3.LUT P1, RZ, R6, 0x1, RZ, 0xc0, !PT ;  /* 0x0000000106ff7812 */ /* 0x002fe2000782c0ff */
[----:B--2---:R-:W-:-:S12]  /*3f80*/  BRA.U UP2, `(.L_x_83) ;  /* 0x0000000102e07547 */ /* 0x004fd8000b800000 */
[----:B------:R-:W1:Y:S01]  /*3f90*/  LDCU UR5, c[0x0][0x38c] ;  /* 0x00007180ff0577ac */ /* 0x000e620008000800 */
[----:B------:R-:W-:Y:S02]  /*3fa0*/  PLOP3.LUT P2, PT, PT, PT, PT, 0x80, 0x8 ;  /* 0x000000000008781c */ /* 0x000fe40003f4f070 */
[----:B------:R-:W-:Y:S01]  /*3fb0*/  SHF.L.U32 R5, R9, 0x1f, RZ ;  /* 0x0000001f09057819 */ /* 0x000fe200000006ff */
[----:B------:R-:W-:Y:S02]  /*3fc0*/  ULEA UR19, UR17, UR11, 0x3 ;  /* 0x0000000b11137291 */ /* 0x000fe4000f8e18ff */
[----:B------:R-:W-:Y:S02]  /*3fd0*/  UIMAD UR20, UR17, 0x60, UR18 ;  /* 0x00000060111478a4 */ /* 0x000fe4000f8e0212 */
[----:B-1----:R-:W-:-:S06]  /*3fe0*/  UISETP.GE.AND UP0, UPT, UR5, 0x1, UPT ;  /* 0x000000010500788c */ /* 0x002fcc000bf06270 */
[----:B------:R-:W-:-:S05]  /*3ff0*/  PLOP3.LUT P0, PT, PT, PT, UP0, 0x80, 0x8 ;  /* 0x000000000008781c */ /* 0x000fca0003f0f008 */
[----:B------:R-:W-:-:S08]  /*4000*/  @UP0 ULEA UR5, UR16, UR11, 0x3 ;  /* 0x0000000b10050291 */ /* 0x000fd0000f8e18ff */
[----:B------:R-:W-:-:S04]  /*4010*/  @P0 SHF.L.U32 R0, R2, 0x1f, RZ ;  /* 0x0000001f02000819 */ /* 0x000fc800000006ff */
[----:B------:R1:W2:Y:S01]  /*4020*/  @P0 SYNCS.PHASECHK.TRANS64.TRYWAIT P2, [UR5], R0 ;  /* 0x00000000ff0005a7 */ /* 0x0002a20008041105 */
[----:B------:R-:W3:Y:S02]  /*4030*/  SYNCS.PHASECHK.TRANS64.TRYWAIT P0, [UR19+0x180], R5 ;  /* 0x00018005ff0075a7 */ /* 0x000ee40008001113 */
[----:B-123--:R-:W-:Y:S05]  /*4040*/  @!P0 BRA `(.L_x_84) ;  /* 0x0000005000608947 */ /* 0x00efea0003800000 */
.L_x_178:
[----:B------:R-:W-:Y:S01]  /*4050*/  UMOV UR22, UR15 ;  /* 0x0000000f00167c82 */ /* 0x000fe20008000000 */
[----:B------:R-:W-:Y:S05]  /*4060*/  BRA.U !UP0, `(.L_x_85) ;  /* 0x0000000108987547 */ /* 0x000fea000b800000 */
[----:B------:R-:W-:Y:S02]  /*4070*/  UIADD3 UR22, UPT, UPT, UR23, UR15, URZ ;  /* 0x0000000f17167290 */ /* 0x000fe4000fffe0ff */
[----:B------:R-:W-:Y:S01]  /*4080*/  UPLOP3.LUT UP3, UPT, UPT, UPT, UPT, 0x40, 0x4 ;  /* 0x000000000004789c */ /* 0x000fe20003f6e870 */
[----:B------:R-:W-:Y:S01]  /*4090*/  UMOV UR21, UR10 ;  /* 0x0000000a00157c82 */ /* 0x000fe20008000000 */
[----:B------:R-:W-:-:S09]  /*40a0*/  UMOV UR5, UR16 ;  /* 0x0000001000057c82 */ /* 0x000fd20008000000 */
.L_x_88:
[----:B--2---:R-:W-:Y:S01]  /*40b0*/  ULEA UR7, UR5, UR11, 0x3 ;  /* 0x0000000b05077291 */ /* 0x004fe2000f8e18ff */
[----:B---3--:R-:W-:Y:S11]  /*40c0*/  @P2 BRA `(.L_x_86) ;  /* 0x00000000000c2947 */ /* 0x008ff60003800000 */
[----:B-1----:R-:W-:Y:S04]  /*40d0*/  SHF.L.U32 R5, R2, 0x1f, RZ ;  /* 0x0000001f02057819 */ /* 0x002fe800000006ff */
[----:B------:R-:W1:Y:S02]  /*40e0*/  SYNCS.PHASECHK.TRANS64.TRYWAIT P0, [UR7], R5 ;  /* 0x00000005ff0075a7 */ /* 0x000e640008001107 */
[----:B-1----:R-:W-:Y:S05]  /*40f0*/  @!P0 BRA `(.L_x_87) ;  /* 0x00000050004c8947 */ /* 0x002fea0003800000 */
.L_x_86:
[----:B------:R-:W-:Y:S01]  /*4100*/  UISETP.NE.AND UP0, UPT, UR21, 0x1, UPT ;  /* 0x000000011500788c */ /* 0x000fe2000bf05270 */
[----:B------:R-:W-:Y:S01]  /*4110*/  PLOP3.LUT P2, PT, PT, PT, PT, 0x80, 0x8 ;  /* 0x000000000008781c */ /* 0x000fe20003f4f070 */
[----:B------:R-:W-:Y:S02]  /*4120*/  UIADD3 UR16, UPT, UPT, UR5, 0x1, URZ ;  /* 0x0000000105107890 */ /* 0x000fe4000fffe0ff */
[----:B------:R-:W-:Y:S02]  /*4130*/  UIMAD UR6, UR5, 0xc0, UR4 ;  /* 0x000000c0050678a4 */ /* 0x000fe4000f8e0204 */
[----:B------:R-:W-:Y:S01]  /*4140*/  UISETP.NE.AND UP1, UPT, UR16, 0x12, UPT ;  /* 0x000000121000788c */ /* 0x000fe2000bf25270 */
[----:B------:R-:W-:Y:S01]  /*4150*/  PLOP3.LUT P0, PT, PT, PT, UP0, 0x80, 0x8 ;  /* 0x000000000008781c */ /* 0x000fe20003f0f008 */
[----:B------:R-:W-:Y:S02]  /*4160*/  ULEA UR30, UR5, UR14, 0x9 ;  /* 0x0000000e051e7291 */ /* 0x000fe4000f8e48ff */
[----:B------:R-:W-:Y:S02]  /*4170*/  USEL UR27, URZ, 0x1, UP1 ;  /* 0x00000001ff1b7887 */ /* 0x000fe40008800000 */
[----:B------:R-:W-:Y:S02]  /*4180*/  USEL UR16, UR16, URZ, UP1 ;  /* 0x000000ff10107287 */ /* 0x000fe40008800000 */
[----:B------:R-:W-:Y:S02]  /*4190*/  UIADD3 UR34, UPT, UPT, UR6, 0x2, URZ ;  /* 0x0000000206227890 */ /* 0x000fe4000fffe0ff */
[----:B------:R-:W-:Y:S01]  /*41a0*/  @UP0 ULEA UR26, UR16, UR11, 0x3 ;  /* 0x0000000b101a0291 */ /* 0x000fe2000f8e18ff */
[----:B------:R-:W-:Y:S01]  /*41b0*/  LOP3.LUT R2, R2, UR27, RZ, 0x3c, !PT ;  /* 0x0000001b02027c12 */ /* 0x000fe2000f8e3cff */
[----:B------:R-:W-:Y:S01]  /*41c0*/  UIADD3 UR32, UPT, UPT, UR30, 0x2, URZ ;  /* 0x000000021e207890 */ /* 0x000fe2000fffe0ff */
[----:B------:R-:W-:Y:S02]  /*41d0*/  UMOV UR31, 0x80004020 ;  /* 0x80004020001f7882 */ /* 0x000fe40000000000 */
[----:B-1----:R-:W-:Y:S01]  /*41e0*/  @P0 SHF.L.U32 R0, R2, 0x1f, RZ ;  /* 0x0000001f02000819 */ /* 0x002fe200000006ff */
[----:B------:R-:W-:Y:S01]  /*41f0*/  UMOV UR35, 0x80004020 ;  /* 0x8000402000237882 */ /* 0x000fe20000000000 */
[----:B------:R-:W-:Y:S01]  /*4200*/  UMOV UR33, 0x80004020 ;  /* 0x8000402000217882 */ /* 0x000fe20000000000 */
[----:B------:R-:W-:Y:S01]  /*4210*/  UIADD3 UR15, UPT, UPT, UR15, 0x1, URZ ;  /* 0x000000010f0f7890 */ /* 0x000fe2000fffe0ff */
[----:B------:R2:W3:Y:S01]  /*4220*/  @P0 SYNCS.PHASECHK.TRANS64.TRYWAIT P2, [UR26], R0 ;  /* 0x00000000ff0005a7 */ /* 0x0004e2000804111a */
[----:B------:R-:W-:Y:S02]  /*4230*/  UIADD3 UR26, UPT, UPT, UR7, 0x90, URZ ;  /* 0x00000090071a7890 */ /* 0x000fe4000fffe0ff */
[----:B------:R-:W-:Y:S02]  /*4240*/  UISETP.NE.AND UP0, UPT, UR15, UR22, UPT ;  /* 0x000000160f00728c */ /* 0x000fe4000bf05270 */
[----:B------:R-:W-:Y:S01]  /*4250*/  UIADD3 UR21, UPT, UPT, UR21, -0x1, URZ ;  /* 0xffffffff15157890 */ /* 0x000fe2000fffe0ff */
[----:B------:R-:W-:Y:S01]  /*4260*/  UMOV UR7, 0x80004020 ;  /* 0x8000402000077882 */ /* 0x000fe20000000000 */
[----:B------:R-:W-:Y:S01]  /*4270*/  UMOV UR5, UR16 ;  /* 0x0000001000057c82 */ /* 0x000fe20008000000 */
[----:B------:R2:W-:Y:S01]  /*4280*/  UTCQMMA.2CTA gdesc[UR30], gdesc[UR6], tmem[UR20], tmem[UR28], idesc[UR29], UP3 ;  /* 0x00ff1c061e0075ea */ /* 0x0005e20009a00314 */
[----:B------:R-:W-:Y:S01]  /*4290*/  UPLOP3.LUT UP3, UPT, UPT, UPT, UPT, 0x80, 0x8 ;  /* 0x000000000008789c */ /* 0x000fe20003f6f070 */
[----:B------:R2:W-:Y:S01]  /*42a0*/  UTCQMMA.2CTA gdesc[UR32], gdesc[UR34], tmem[UR20], tmem[UR24], idesc[UR25], UPT ;  /* 0x00ff1822200075ea */ /* 0x0005e2000ba00314 */
[----:B------:R2:W-:Y:S01]  /*42b0*/  UTCBAR.2CTA.MULTICAST [UR26], URZ, UR13 ;  /* 0x000000ff1a0073e9 */ /* 0x0005e2000820080d */
[----:B------:R-:W-:Y:S08]  /*42c0*/  BRA.U UP0, `(.L_x_88) ;  /* 0xfffffffd00787547 */ /* 0x000ff0000b83ffff */
.L_x_85:
[----:B------:R-:W-:Y:S01]  /*42d0*/  UIADD3 UR19, UPT, UPT, UR19, 0x160, URZ ;  /* 0x0000016013137890 */ /* 0x000fe2000fffe0ff */
[----:B------:R-:W-:-:S08]  /*42e0*/  UMOV UR15, UR22 ;  /* 0x00000016000f7c82 */ /* 0x000fd00008000000 */
[----:B------:R4:W-:Y:S01]  /*42f0*/  UTCBAR.2CTA.MULTICAST [UR19], URZ, UR12 ;  /* 0x000000ff130073e9 */ /* 0x0009e2000820080c */
[----:B------:R-:W-:Y:S02]  /*4300*/  NOP ;  /* 0x0000000000007918 */ /* 0x000fe40000000000 */
.L_x_83:
[----:B------:R-:W-:Y:S01]  /*4310*/  UIADD3 UR17, UPT, UPT, UR17, 0x1, URZ ;  /* 0x0000000111117890 */ /* 0x000fe2000fffe0ff */
[----:B------:R-:W-:-:S03]  /*4320*/  ISETP.NE.AND P0, PT, R8, 0x2, PT ;  /* 0x000000020800780c */ /* 0x000fc60003f05270 */
[----:B------:R-:W-:Y:S01]  /*4330*/  UISETP.NE.AND UP0, UPT, UR17, 0x4, UPT ;  /* 0x000000041100788c */ /* 0x000fe2000bf05270 */
[----:B-12---:R-:W-:Y:S02]  /*4340*/  SEL R0, RZ, 0x1, P0 ;  /* 0x00000001ff007807 */ /* 0x006fe40000000000 */
[----:B------:R-:W-:Y:S01]  /*4350*/  SEL R8, R8, RZ, P0 ;  /* 0x000000ff08087207 */ /* 0x000fe20000000000 */
[----:B------:R-:W-:Y:S01]  /*4360*/  USEL UR5, URZ, 0x1, UP0 ;  /* 0x00000001ff057887 */ /* 0x000fe20008000000 */
[----:B------:R-:W-:Y:S01]  /*4370*/  LOP3.LUT R3, R3, R0, RZ, 0x3c, !PT ;  /* 0x0000000003037212 */ /* 0x000fe200078e3cff */
[----:B------:R-:W-:-:S04]  /*4380*/  USEL UR17, UR17, URZ, UP0 ;  /* 0x000000ff11117287 */ /* 0x000fc80008000000 */
[----:B------:R-:W-:Y:S01]  /*4390*/  LOP3.LUT R9, R9, UR5, RZ, 0x3c, !PT ;  /* 0x0000000509097c12 */ /* 0x000fe2000f8e3cff */
[----:B------:R-:W-:Y:S07]  /*43a0*/  @P1 BRA `(.L_x_89) ;  /* 0xfffffff800b01947 */ /* 0x000fee000383ffff */
[----:B------:R-:W1:Y:S01]  /*43b0*/  S2UR UR4, SR_CgaCtaId ;  /* 0x00000000000479c3 */ /* 0x000e620000008800 */
[----:B------:R-:W-:Y:S01]  /*43c0*/  ELECT P0, URZ, PT ;  /* 0x0000000000ff782f */ /* 0x000fe20003800000 */
[----:B------:R-:W-:Y:S01]  /*43d0*/  HFMA2 R0, -RZ, RZ, 0, 5.9604644775390625e-08 ;  /* 0x00000001ff007431 */ /* 0x000fe200000001ff */
[----:B------:R-:W-:-:S05]  /*43e0*/  UMOV UR5, 0x40 ;  /* 0x0000004000057882 */ /* 0x000fca0000000000 */
[----:B------:R-:W-:Y:S01]  /*43f0*/  UVIRTCOUNT.DEALLOC.SMPOOL 0x80 ;  /* 0x000000800000784c */ /* 0x000fe20000000000 */
[----:B------:R-:W-:Y:S02]  /*4400*/  UISETP.NE.AND UP0, UPT, UR9, URZ, UPT ;  /* 0x000000ff0900728c */ /* 0x000fe4000bf05270 */
[----:B-1----:R-:W-:-:S09]  /*4410*/  ULEA UR4, UR4, UR5, 0x18 ;  /* 0x0000000504047291 */ /* 0x002fd2000f8ec0ff */
[----:B------:R1:W-:Y:S01]  /*4420*/  @P0 STS.U8 [UR4+0x1c], R0 ;  /* 0x00001c00ff000988 */ /* 0x0003e20008000004 */
[----:B------:R-:W-:Y:S05]  /*4430*/  BRA.U UP0, `(.L_x_90) ;  /* 0x0000000100a07547 */ /* 0x000fea000b800000 */
[----:B------:R-:W-:Y:S01]  /*4440*/  UIADD3 UR5, UPT, UPT, UR11, 0x180, URZ ;  /* 0x000001800b057890 */ /* 0x000fe2000fffe0ff */
[----:B------:R-:W-:-:S03]  /*4450*/  SHF.L.U32 R3, R9, 0x1f, RZ ;  /* 0x0000001f09037819 */ /* 0x000fc600000006ff */
[----:B------:R-:W-:-:S09]  /*4460*/  ULEA UR6, UR17, UR5, 0x3 ;  /* 0x0000000511067291 */ /* 0x000fd2000f8e18ff */
[----:B------:R-:W2:Y:S02]  /*4470*/  SYNCS.PHASECHK.TRANS64.TRYWAIT P0, [UR6], R3 ;  /* 0x00000003ff0075a7 */ /* 0x000ea40008001106 */
[----:B--2---:R-:W-:Y:S05]  /*4480*/  @!P0 BRA `(.L_x_91) ;  /* 0x0000004c00808947 */ /* 0x004fea0003800000 */
.L_x_181:
        /* <DEDUP_REMOVED lines=9> */
.L_x_183:
        /* <DEDUP_REMOVED lines=9> */
.L_x_185:
[----:B------:R-:W-:-:S04]  /*45b0*/  UIADD3 UR7, UPT, UPT, UR7, 0x1, URZ ;  /* 0x0000000107077890 */ /* 0x000fc8000fffe0ff */
[----:B------:R-:W-:-:S04]  /*45c0*/  UISETP.NE.AND UP1, UPT, UR7, 0x4, UPT ;  /* 0x000000040700788c */ /* 0x000fc8000bf25270 */
[----:B------:R-:W-:Y:S02]  /*45d0*/  USEL UR6, URZ, 0x1, UP1 ;  /* 0x00000001ff067887 */ /* 0x000fe40008800000 */
[----:B------:R-:W-:-:S04]  /*45e0*/  USEL UR7, UR7, URZ, UP1 ;  /* 0x000000ff07077287 */ /* 0x000fc80008800000 */
[----:B------:R-:W-:Y:S01]  /*45f0*/  ULEA UR7, UR7, UR5, 0x3 ;  /* 0x0000000507077291 */ /* 0x000fe2000f8e18ff */
[----:B-1----:R-:W-:-:S04]  /*4600*/  LOP3.LUT R3, R2, UR6, RZ, 0x3c, !PT ;  /* 0x0000000602037c12 */ /* 0x002fc8000f8e3cff */
[----:B------:R-:W-:Y:S01]  /*4610*/  SHF.L.U32 R3, R3, 0x1f, RZ ;  /* 0x0000001f03037819 */ /* 0x000fe200000006ff */
[----:B------:R-:W-:-:S04]  /*4620*/  IMAD.U32 R0, RZ, RZ, UR7 ;  /* 0x00000007ff007e24 */ /* 0x000fc8000f8e00ff */
[----:B------:R1:W2:Y:S03]  /*4630*/  SYNCS.PHASECHK.TRANS64.TRYWAIT P0, [R0+URZ], R3 ;  /* 0x00000003000075a7 */ /* 0x0002a600080011ff */
[----:B--2---:R-:W-:Y:S05]  /*4640*/  @!P0 NANOSLEEP.SYNCS 0x989680 ;  /* 0x009896800000895d */ /* 0x004fea0003900000 */
[----:B------:R-:W2:Y:S02]  /*4650*/  @!P0 SYNCS.PHASECHK.TRANS64 P0, [R0+URZ], R3 ;  /* 0x00000003000085a7 */ /* 0x000ea400080010ff */
[----:B--2---:R-:W-:Y:S05]  /*4660*/  @P0 BRA `(.L_x_94) ;  /* 0x0000000000200947 */ /* 0x004fea0003800000 */
.L_x_95:
[----:B--2---:R2:W1:Y:S02]  /*4670*/  SYNCS.PHASECHK.TRANS64.TRYWAIT P0, [R0+URZ], R3 ;  /* 0x00000003000075a7 */ /* 0x00446400080011ff */
[----:B-1----:R-:W-:Y:S05]  /*4680*/  @!P0 NANOSLEEP.SYNCS 0x989680 ;  /* 0x009896800000895d */ /* 0x002fea0003900000 */
[----:B------:R-:W1:Y:S02]  /*4690*/  @!P0 SYNCS.PHASECHK.TRANS64 P0, [R0+URZ], R3 ;  /* 0x00000003000085a7 */ /* 0x000e6400080010ff */
[----:B-1----:R-:W-:Y:S05]  /*46a0*/  @!P0 BRA `(.L_x_95) ;  /* 0xfffffffc00f08947 */ /* 0x002fea000383ffff */
[----:B------:R-:W-:Y:S05]  /*46b0*/  BRA `(.L_x_94) ;  /* 0x00000000000c7947 */ /* 0x000fea0003800000 */
.L_x_90:
[----:B------:R-:W-:-:S04]  /*46c0*/  UIADD3 UR5, UPT, UPT, UR11, 0x1c0, URZ ;  /* 0x000001c00b057890 */ /* 0x000fc8000fffe0ff */
[----:B------:R-:W-:-:S09]  /*46d0*/  UPRMT UR5, UR8, 0x654, UR5 ;  /* 0x0000065408057896 */ /* 0x000fd20008000005 */
[----:B------:R-:W-:Y:S03]  /*46e0*/  SYNCS.ARRIVE.TRANS64.RED.A1T0 RZ, [UR5], RZ ;  /* 0x000000ffffff79a7 */ /* 0x000fe60008100405 */
.L_x_94:
[----:B-12---:R-:W-:Y:S01]  /*46f0*/  SHF.L.U32 R3, RZ, 0x1f, RZ ;  /* 0x0000001fff037819 */ /* 0x006fe200000006ff */
[----:B------:R-:W-:Y:S01]  /*4700*/  UIADD3 UR5, UPT, UPT, UR11, 0x1c0, URZ ;  /* 0x000001c00b057890 */ /* 0x000fe2000fffe0ff */
[----:B------:R-:W-:Y:S02]  /*4710*/  PLOP3.LUT P0, PT, PT, PT, UP0, 0x80, 0x8 ;  /* 0x000000000008781c */ /* 0x000fe40003f0f008 */
[----:B------:R-:W1:Y:S02]  /*4720*/  SYNCS.PHASECHK.TRANS64.TRYWAIT P1, [UR11+0x1c0], R3 ;  /* 0x0001c003ff0075a7 */ /* 0x000e64000802110b */
[----:B-1----:R-:W-:Y:S09]  /*4730*/  @!P1 BRA `(.L_x_96) ;  /* 0x0000004c001c9947 */ /* 0x002ff20003800000 */
.L_x_187:
[----:B------:R-:W-:Y:S02]  /*4740*/  @!UP0 UPRMT UR5, UR8, 0x654, UR5 ;  /* 0x0000065408058896 */ /* 0x000fe40008000005 */
[----:B------:R-:W-:Y:S01]  /*4750*/  ULOP3.LUT UR6, UR18, 0xffff, URZ, 0xc0, !UPT ;  /* 0x0000ffff12067892 */ /* 0x000fe2000f8ec0ff */
[----:B------:R-:W-:-:S03]  /*4760*/  UMOV UR8, 0xffff ;  /* 0x0000ffff00087882 */ /* 0x000fc60000000000 */
[----:B------:R-:W-:-:S03]  /*4770*/  USHF.R.U32.HI UR6, URZ, 0x5, UR6 ;  /* 0x00000005ff067899 */ /* 0x000fc60008011606 */
[----:B------:R-:W-:Y:S01]  /*4780*/  @!P0 SYNCS.ARRIVE.TRANS64.RED.A1T0 RZ, [UR5], RZ ;  /* 0x000000ffffff89a7 */ /* 0x000fe20008100405 */
[----:B------:R-:W-:Y:S01]  /*4790*/  NOP ;  /* 0x0000000000007918 */ /* 0x000fe20000000000 */
[----:B-1----:R-:W1:Y:S01]  /*47a0*/  LDS R0, [UR4+0x14] ;  /* 0x00001404ff007984 */ /* 0x002e620008000800 */
[----:B------:R-:W-:Y:S01]  /*47b0*/  USHF.L.U32 UR8, UR8, UR6, URZ ;  /* 0x0000000608087299 */ /* 0x000fe200080006ff */
[----:B------:R-:W-:Y:S02]  /*47c0*/  UMOV UR5, 0x1 ;  /* 0x0000000100057882 */ /* 0x000fe40000000000 */
[----:B------:R-:W-:-:S03]  /*47d0*/  USHF.L.U32 UR5, UR5, UR6, URZ ;  /* 0x0000000605057299 */ /* 0x000fc600080006ff */
[----:B-1----:R-:W-:-:S04]  /*47e0*/  LOP3.LUT R0, R0, UR8, RZ, 0xc0, !PT ;  /* 0x0000000800007c12 */ /* 0x002fc8000f8ec0ff */
[----:B------:R-:W-:-:S13]  /*47f0*/  ISETP.NE.AND P0, PT, R0, UR8, PT ;  /* 0x0000000800007c0c */ /* 0x000fda000bf05270 */
[----:B------:R-:W-:Y:S05]  /*4800*/  @P0 BRA `(.L_x_97) ;  /* 0x0000000000580947 */ /* 0x000fea0003800000 */
[----:B------:R-:W1:Y:S02]  /*4810*/  LDS R0, [UR4+0x18] ;  /* 0x00001804ff007984 */ /* 0x000e640008000800 */
[----:B-1----:R-:W-:-:S04]  /*4820*/  LOP3.LUT R0, R0, UR5, RZ, 0xc0, !PT ;  /* 0x0000000500007c12 */ /* 0x002fc8000f8ec0ff */
[----:B------:R-:W-:-:S13]  /*4830*/  ISETP.NE.AND P0, PT, R0, UR5, PT ;  /* 0x0000000500007c0c */ /* 0x000fda000bf05270 */
[----:B------:R-:W-:Y:S05]  /*4840*/  @P0 BRA `(.L_x_98) ;  /* 0x00000000003c0947 */ /* 0x000fea0003800000 */
[----:B------:R-:W1:Y:S01]  /*4850*/  S2R R2, SR_LANEID ;  /* 0x0000000000027919 */ /* 0x000e620000000000 */
[----:B------:R-:W-:Y:S01]  /*4860*/  ULOP3.LUT UR8, URZ, UR8, URZ, 0x33, !UPT ;  /* 0x00000008ff087292 */ /* 0x000fe2000f8e33ff */
[----:B------:R-:W-:Y:S01]  /*4870*/  LOP3.LUT R4, RZ, UR5, RZ, 0x33, !PT ;  /* 0x00000005ff047c12 */ /* 0x000fe2000f8e33ff */
[----:B------:R-:W-:Y:S02]  /*4880*/  VOTEU.ANY UR7, UPT, PT ;  /* 0x0000000000077886 */ /* 0x000fe400038e0100 */
[----:B------:R-:W-:Y:S01]  /*4890*/  UFLO.U32 UR7, UR7 ;  /* 0x00000007000772bd */ /* 0x000fe200080e0000 */
[----:B------:R-:W2:Y:S01]  /*48a0*/  REDUX UR5, R4 ;  /* 0x00000000040573c4 */ /* 0x000ea20000000000 */
[----:B------:R-:W-:-:S06]  /*48b0*/  IMAD.U32 R0, RZ, RZ, UR8 ;  /* 0x00000008ff007e24 */ /* 0x000fcc000f8e00ff */
[----:B------:R1:W-:Y:S01]  /*48c0*/  UTCATOMSWS.AND URZ, UR8 ;  /* 0x0000000800ff79e3 */ /* 0x0003e20008000000 */
[----:B------:R-:W3:Y:S01]  /*48d0*/  REDUX UR6, R0 ;  /* 0x00000000000673c4 */ /* 0x000ee20000000000 */
[----:B-1----:R-:W-:Y:S01]  /*48e0*/  ISETP.EQ.U32.AND P0, PT, R2, UR7, PT ;  /* 0x0000000702007c0c */ /* 0x002fe2000bf02070 */
[----:B--2---:R-:W-:Y:S01]  /*48f0*/  IMAD.U32 R2, RZ, RZ, UR5 ;  /* 0x00000005ff027e24 */ /* 0x004fe2000f8e00ff */
[----:B---3--:R-:W-:-:S11]  /*4900*/  MOV R3, UR6 ;  /* 0x0000000600037c02 */ /* 0x008fd60008000f00 */
[----:B------:R1:W-:Y:S04]  /*4910*/  @P0 ATOMS.AND RZ, [UR4+0x14], R3 ;  /* 0x00001403ffff098c */ /* 0x0003e8000a800004 */
[----:B------:R1:W-:Y:S01]  /*4920*/  @P0 ATOMS.AND RZ, [UR4+0x18], R2 ;  /* 0x00001802ffff098c */ /* 0x0003e2000a800004 */
[----:B------:R-:W-:Y:S05]  /*4930*/  BRA `(.L_x_99) ;  /* 0x0000000000147947 */ /* 0x000fea0003800000 */
.L_x_98:
[----:B------:R-:W-:Y:S02]  /*4940*/  MOV R2, 0x4960 ;  /* 0x0000496000027802 */ /* 0x000fe40000000f00 */
[----:B---345:R-:W-:Y:S05]  /*4950*/  CALL.REL.NOINC `($__internal_0_$__cuda_sm10x_tcgen05_guardrail_trap_col_being_dealloced_not_returned_by_alloc) ;  /* 0x0000004c00307944 */ /* 0x038fea0003c00000 */
[----:B------:R-:W-:Y:S05]  /*4960*/  BRA `(.L_x_99) ;  /* 0x0000000000087947 */ /* 0x000fea0003800000 */
.L_x_97:
[----:B------:R-:W-:Y:S02]  /*4970*/  MOV R2, 0x4990 ;  /* 0x0000499000027802 */ /* 0x000fe40000000f00 */
[----:B---345:R-:W-:Y:S05]  /*4980*/  CALL.REL.NOINC `($__internal_2_$__cuda_sm10x_tcgen05_guardrail_trap_unallocated_columns_being_dealloced) ;  /* 0x0000004c003c7944 */ /* 0x038fea0003c00000 */
.L_x_99:
[----:B------:R-:W-:Y:S01]  /*4990*/  NOP ;  /* 0x0000000000007918 */ /* 0x000fe20000000000 */
[----:B----4-:R-:W-:Y:S05]  /*49a0*/  EXIT ;  /* 0x000000000000794d */ /* 0x010fea0003800000 */
.L_x_70:
[----:B------:R-:W-:-:S09]  /*49b0*/  UISETP.NE.OR UP5, UPT, UR10, 0x3, !UP5 ;  /* 0x000000030a00788c */ /* 0x000fd2000efa5670 */
[----:B------:R-:W-:Y:S05]  /*49c0*/  BRA.U UP5, `(.L_x_100) ;  /* 0x0000000905fc7547 */ /* 0x000fea000b800000 */
[----:B------:R-:W1:Y:S01]  /*49d0*/  LDCU.64 UR6, c[0x0][0x888] ;  /* 0x00011100ff0677ac */ /* 0x000e620008000a00 */
[----:B------:R-:W2:Y:S01]  /*49e0*/  LDC R0, c[0x0][0xb30] ;  /* 0x0002cc00ff007b82 */ /* 0x000ea20000000800 */
[----:B------:R-:W-:Y:S01]  /*49f0*/  IMAD.MOV.U32 R30, RZ, RZ, 0x1 ;  /* 0x00000001ff1e7424 */ /* 0x000fe200078e00ff */
[----:B------:R-:W-:Y:S01]  /*4a00*/  CS2R R28, SRZ ;  /* 0x00000000001c7805 */ /* 0x000fe2000001ff00 */
[----:B------:R-:W3:Y:S01]  /*4a10*/  LDCU.64 UR4, c[0x0][0x890] ;  /* 0x00011200ff0477ac */ /* 0x000ee20008000a00 */
[----:B------:R-:W-:Y:S01]  /*4a20*/  IMAD.MOV.U32 R25, RZ, RZ, 0x3000 ;  /* 0x00003000ff197424 */ /* 0x000fe200078e00ff */
[----:B------:R-:W-:-:S03]  /*4a30*/  UMOV UR8, 0x400 ;  /* 0x0000040000087882 */ /* 0x000fc60000000000 */
[----:B------:R-:W4:Y:S01]  /*4a40*/  LDC R19, c[0x0][0x370] ;  /* 0x0000dc00ff137b82 */ /* 0x000f220000000800 */
[----:B------:R-:W-:-:S07]  /*4a50*/  UPLOP3.LUT UP1, UPT, UPT, UPT, UPT, 0x40, 0x4 ;  /* 0x000000000004789c */ /* 0x000fce0003f2e870 */
[----:B------:R-:W4:Y:S01]  /*4a60*/  LDC R2, c[0x0][0xb0c] ;  /* 0x0002c300ff027b82 */ /* 0x000f220000000800 */
[----:B-1----:R-:W-:Y:S02]  /*4a70*/  UISETP.NE.U32.AND UP4, UPT, UR6, URZ, UPT ;  /* 0x000000ff0600728c */ /* 0x002fe4000bf85070 */
[----:B------:R-:W-:Y:S02]  /*4a80*/  ULEA UR6, UR37, UR8, 0x18 ;  /* 0x0000000825067291 */ /* 0x000fe4000f8ec0ff */
[----:B------:R-:W-:Y:S02]  /*4a90*/  UISETP.NE.AND.EX UP4, UPT, UR7, URZ, UPT, UP4 ;  /* 0x000000ff0700728c */ /* 0x000fe4000bf85340 */
[----:B------:R-:W-:Y:S01]  /*4aa0*/  UIADD3 UR7, UPT, UPT, UR6, 0x120, URZ ;  /* 0x0000012006077890 */ /* 0x000fe2000fffe0ff */
[----:B------:R-:W1:Y:S01]  /*4ab0*/  LDC R18, c[0x0][0xb20] ;  /* 0x0002c800ff127b82 */ /* 0x000e620000000800 */
[----:B---3--:R-:W-:Y:S01]  /*4ac0*/  UISETP.NE.U32.AND UP5, UPT, UR4, URZ, UPT ;  /* 0x000000ff0400728c */ /* 0x008fe2000bfa5070 */
[----:B--2---:R-:W-:Y:S01]  /*4ad0*/  ISETP.NE.AND P1, PT, R0, 0x1, PT ;  /* 0x000000010000780c */ /* 0x004fe20003f25270 */
[----:B------:R-:W-:-:S02]  /*4ae0*/  UPRMT UR37, UR37, 0x654, UR7 ;  /* 0x0000065425257896 */ /* 0x000fc40008000007 */
[----:B------:R-:W-:-:S03]  /*4af0*/  UISETP.NE.AND.EX UP5, UPT, UR5, URZ, UPT, UP5 ;  /* 0x000000ff0500728c */ /* 0x000fc6000bfa5350 */
[----:B------:R-:W2:Y:S08]  /*4b00*/  LDC.64 R32, c[0x0][0x348] ;  /* 0x0000d200ff207b82 */ /* 0x000eb00000000a00 */
[----:B------:R-:W3:Y:S08]  /*4b10*/  LDC.64 R16, c[0x0][0xb10] ;  /* 0x0002c400ff107b82 */ /* 0x000ef00000000a00 */
[----:B------:R-:W1:Y:S08]  /*4b20*/  LDC.64 R6, c[0x0][0xb18] ;  /* 0x0002c600ff067b82 */ /* 0x000e700000000a00 */
[----:B------:R-:W1:Y:S08]  /*4b30*/  LDC.64 R4, c[0x0][0xb28] ;  /* 0x0002ca00ff047b82 */ /* 0x000e700000000a00 */
[----:B----4-:R-:W1:Y:S02]  /*4b40*/  LDC R24, c[0x0][0x374] ;  /* 0x0000dd00ff187b82 */ /* 0x010e640000000800 */
.L_x_108:
[C---:B------:R-:W-:Y:S02]  /*4b50*/  LEA R0, R29.reuse, UR6, 0x3 ;  /* 0x000000061d007c11 */ /* 0x040fe4000f8e18ff */
[----:B------:R-:W-:Y:S02]  /*4b60*/  SHF.L.U32 R3, R28, 0x1f, RZ ;  /* 0x0000001f1c037819 */ /* 0x000fe400000006ff */
[----:B------:R-:W-:Y:S02]  /*4b70*/  LEA R20, R29, UR6, 0x4 ;  /* 0x000000061d147c11 */ /* 0x000fe4000f8e20ff */
[----:B----4-:R-:W4:Y:S02]  /*4b80*/  SYNCS.PHASECHK.TRANS64.TRYWAIT P0, [R0+URZ+0x140], R3 ;  /* 0x00014003000075a7 */ /* 0x010f2400080011ff */
[----:B----4-:R-:W-:Y:S05]  /*4b90*/  @!P0 BRA `(.L_x_101) ;  /* 0x00000048001c8947 */ /* 0x010fea0003800000 */
.L_x_188:
[----:B------:R-:W-:Y:S01]  /*4ba0*/  ISETP.GE.AND P0, PT, R102, 0x1, PT ;  /* 0x000000016600780c */ /* 0x000fe20003f06270 */
[----:B------:R-:W1:Y:S01]  /*4bb0*/  LDS.128 R20, [R20+0x1d0] ;  /* 0x0001d00014147984 */ /* 0x000e620000000c00 */
[----:B------:R-:W-:Y:S01]  /*4bc0*/  ISETP.NE.U32.AND P4, PT, RZ, UR4, PT ;  /* 0x00000004ff007c0c */ /* 0x000fe2000bf85070 */
[----:B----4-:R-:W-:Y:S01]  /*4bd0*/  VIADD R0, R0, 0x150 ;  /* 0x0000015000007836 */ /* 0x010fe20000000000 */
[----:B------:R-:W-:Y:S02]  /*4be0*/  SHF.L.U32 R26, R30, 0x1f, RZ ;  /* 0x0000001f1e1a7819 */ /* 0x000fe400000006ff */
[----:B------:R-:W-:Y:S02]  /*4bf0*/  ISETP.NE.AND.EX P4, PT, RZ, UR5, PT, P4 ;  /* 0x00000005ff007c0c */ /* 0x000fe4000bf85340 */
[----:B------:R-:W-:Y:S01]  /*4c00*/  PRMT R0, RZ, 0x654, R0 ;  /* 0x00000654ff007816 */ /* 0x000fe20000000000 */
[----:B------:R-:W-:Y:S01]  /*4c10*/  @!PT LDS RZ, [RZ] ;  /* 0x00000000fffff984 */ /* 0x000fe20000000800 */
[----:B------:R-:W-:Y:S01]  /*4c20*/  @!PT LDS RZ, [RZ] ;  /* 0x00000000fffff984 */ /* 0x000fe20000000800 */
[----:B------:R-:W-:Y:S01]  /*4c30*/  @!PT LDS RZ, [RZ] ;  /* 0x00000000fffff984 */ /* 0x000fe20000000800 */
[----:B------:R-:W-:Y:S01]  /*4c40*/  @!PT LDS RZ, [RZ] ;  /* 0x00000000fffff984 */ /* 0x000fe20000000800 */
[----:B------:R4:W-:Y:S06]  /*4c50*/  MEMBAR.ALL.CTA ;  /* 0x0000000000007992 */ /* 0x0009ec0000008000 */
[----:B----4-:R-:W4:Y:S02]  /*4c60*/  FENCE.VIEW.ASYNC.S ;  /* 0x00000000000073c6 */ /* 0x010f240000000000 */
[----:B----4-:R4:W-:Y:S01]  /*4c70*/  SYNCS.ARRIVE.TRANS64.RED.A1T0 RZ, [R0+URZ], RZ ;  /* 0x000000ff00ff79a7 */ /* 0x0109e200081004ff */
[----:B-1----:R-:W-:Y:S11]  /*4c80*/  LOP3.LUT P3, RZ, R22, 0x1, RZ, 0xc0, !PT ;  /* 0x0000000116ff7812 */ /* 0x002ff6000786c0ff */
[----:B------:R-:W-:Y:S02]  /*4c90*/  @!UPT UIADD3 URZ, UPT, UPT, URZ, URZ, URZ ;  /* 0x000000fffffff290 */ /* 0x000fe4000fffe0ff */
[----:B------:R-:W-:Y:S02]  /*4ca0*/  @P3 MOV R13, R20 ;  /* 0x00000014000d3202 */ /* 0x000fe40000000f00 */
[----:B------:R-:W-:Y:S01]  /*4cb0*/  @P3 LOP3.LUT R8, R21, 0xffff, RZ, 0xc0, !PT ;  /* 0x0000ffff15083812 */ /* 0x000fe200078ec0ff */
[----:B----4-:R-:W-:Y:S06]  /*4cc0*/  @!P0 BRA `(.L_x_102) ;  /* 0x0000000000a48947 */ /* 0x010fec0003800000 */
[----:B------:R-:W-:Y:S01]  /*4cd0*/  IMAD.HI.U32 R31, R24, R7, RZ ;  /* 0x00000007181f7227 */ /* 0x000fe200078e00ff */
[----:B------:R-:W-:Y:S02]  /*4ce0*/  ISETP.NE.AND P0, PT, R6, 0x1, PT ;  /* 0x000000010600780c */ /* 0x000fe40003f05270 */
[----:B------:R-:W-:Y:S01]  /*4cf0*/  ISETP.NE.AND P2, PT, R102, 0x1, PT ;  /* 0x000000016600780c */ /* 0x000fe20003f45270 */
[----:B---3--:R-:W-:Y:S01]  /*4d00*/  IMAD.HI.U32 R34, R19, R16, RZ ;  /* 0x0000001013227227 */ /* 0x008fe200078e00ff */
[----:B------:R-:W-:Y:S02]  /*4d10*/  SHF.R.U32.HI R31, RZ, R18, R31 ;  /* 0x00000012ff1f7219 */ /* 0x000fe4000001161f */
[----:B------:R-:W-:Y:S01]  /*4d20*/  ISETP.NE.AND P5, PT, R2, 0x1, PT ;  /* 0x000000010200780c */ /* 0x000fe20003fa5270 */
[----:B------:R-:W-:Y:S01]  /*4d30*/  IMAD.HI.U32 R36, R13, R16, RZ ;  /* 0x000000100d247227 */ /* 0x000fe200078e00ff */
[----:B------:R-:W-:Y:S02]  /*4d40*/  SHF.R.U32.HI R34, RZ, R17, R34 ;  /* 0x00000011ff227219 */ /* 0x000fe40000011622 */
[----:B------:R-:W-:Y:S01]  /*4d50*/  SEL R3, R24, R31, !P0 ;  /* 0x0000001f18037207 */ /* 0x000fe20004000000 */
[C---:B------:R-:W-:Y:S01]  /*4d60*/  IMAD.HI.U32 R31, R8.reuse, R7, RZ ;  /* 0x00000007081f7227 */ /* 0x040fe200078e00ff */
[----:B------:R-:W-:Y:S02]  /*4d70*/  SEL R11, R19, R34, !P5 ;  /* 0x00000022130b7207 */ /* 0x000fe40006800000 */
[----:B------:R-:W-:Y:S01]  /*4d80*/  SHF.R.U32.HI R36, RZ, R17, R36 ;  /* 0x00000011ff247219 */ /* 0x000fe20000011624 */
[----:B------:R-:W-:Y:S01]  /*4d90*/  IMAD.HI.U32 R38, R3, R4, RZ ;  /* 0x0000000403267227 */ /* 0x000fe200078e00ff */
[----:B------:R-:W-:Y:S03]  /*4da0*/  SHF.R.U32.HI R31, RZ, R18, R31 ;  /* 0x00000012ff1f7219 */ /* 0x000fe6000001161f */
[----:B------:R-:W-:Y:S01]  /*4db0*/  IMAD.HI.U32 R34, R11, R4, RZ ;  /* 0x000000040b227227 */ /* 0x000fe200078e00ff */
[----:B------:R-:W-:Y:S02]  /*4dc0*/  @P2 SHF.R.U32.HI R3, RZ, R5, R38 ;  /* 0x00000005ff032219 */ /* 0x000fe40000011626 */
[----:B------:R-:W-:Y:S02]  /*4dd0*/  SEL R9, R8, R31, !P0 ;  /* 0x0000001f08097207 */ /* 0x000fe40004000000 */
[----:B------:R-:W-:Y:S01]  /*4de0*/  @P2 SHF.R.U32.HI R11, RZ, R5, R34 ;  /* 0x00000005ff0b2219 */ /* 0x000fe20000011622 */
[C---:B------:R-:W-:Y:S01]  /*4df0*/  IMAD R10, R102.reuse, R3, RZ ;  /* 0x00000003660a7224 */ /* 0x040fe200078e02ff */
[----:B------:R-:W-:Y:S01]  /*4e00*/  SEL R3, R13, R36, !P5 ;  /* 0x000000240d037207 */ /* 0x000fe20006800000 */
[C---:B------:R-:W-:Y:S03]  /*4e10*/  IMAD.HI.U32 R14, R9.reuse, R4, RZ ;  /* 0x00000004090e7227 */ /* 0x040fe600078e00ff */
[----:B------:R-:W-:Y:S01]  /*4e20*/  ISETP.GE.AND P0, PT, R9, R10, PT ;  /* 0x0000000a0900720c */ /* 0x000fe20003f06270 */
[C---:B------:R-:W-:Y:S01]  /*4e30*/  IMAD R12, R102.reuse, R11, RZ ;  /* 0x0000000b660c7224 */ /* 0x040fe200078e02ff */
[-C--:B------:R-:W-:Y:S04]  /*4e40*/  SHF.R.U32.HI R14, RZ, R5.reuse, R14 ;  /* 0x00000005ff0e7219 */ /* 0x080fe8000001160e */
[----:B------:R-:W-:Y:S02]  /*4e50*/  ISETP.GE.OR P0, PT, R3, R12, P0 ;  /* 0x0000000c0300720c */ /* 0x000fe40000706670 */
[----:B------:R-:W-:Y:S05]  /*4e60*/  SEL R15, R9, R14, !P2 ;  /* 0x0000000e090f7207 */ /* 0x000fea0005000000 */
[----:B------:R-:W-:Y:S04]  /*4e70*/  IMAD.MOV R14, RZ, RZ, -R15 ;  /* 0x000000ffff0e7224 */ /* 0x000fe800078e0a0f */
[----:B------:R-:W-:Y:S02]  /*4e80*/  IMAD R14, R102, R14, R9 ;  /* 0x0000000e660e7224 */ /* 0x000fe400078e0209 */
[C---:B------:R-:W-:Y:S05]  /*4e90*/  @!P0 IMAD.HI.U32 R10, R3.reuse, R4, RZ ;  /* 0x00000004030a8227 */ /* 0x040fea00078e00ff */
[----:B------:R-:W-:Y:S04]  /*4ea0*/  @!P0 SHF.R.U32.HI R10, RZ, R5, R10 ;  /* 0x00000005ff0a8219 */ /* 0x000fe8000001160a */
[----:B------:R-:W-:Y:S01]  /*4eb0*/  @!P0 SEL R0, R3, R10, !P2 ;  /* 0x0000000a03008207 */ /* 0x000fe20005000000 */
[----:B------:R-:W-:Y:S03]  /*4ec0*/  IMAD.MOV R10, RZ, RZ, -R3 ;  /* 0x000000ffff0a7224 */ /* 0x000fe600078e0a03 */
[----:B------:R-:W-:Y:S01]  /*4ed0*/  @!P0 IADD3 R15, PT, PT, R15, -R0, RZ ;  /* 0x800000000f0f8210 */ /* 0x000fe20007ffe0ff */
[----:B------:R-:W-:Y:S01]  /*4ee0*/  @!P0 IMAD R0, R11, R14, R0 ;  /* 0x0000000e0b008224 */ /* 0x000fe200078e0200 */
[----:B------:R-:W-:Y:S01]  /*4ef0*/  IADD3 R11, PT, PT, -R9, RZ, RZ ;  /* 0x000000ff090b7210 */ /* 0x000fe20007ffe1ff */
[----:B------:R-:W-:Y:S02]  /*4f00*/  IMAD R13, R2, R10, R13 ;  /* 0x0000000a020d7224 */ /* 0x000fe400078e020d */
[----:B------:R-:W-:Y:S02]  /*4f10*/  @!P0 IMAD R9, R15, R102, R3 ;  /* 0x000000660f098224 */ /* 0x000fe400078e0203 */
[----:B------:R-:W-:Y:S02]  /*4f20*/  @!P0 IMAD.MOV.U32 R3, RZ, RZ, R0 ;  /* 0x000000ffff038224 */ /* 0x000fe400078e0000 */
[----:B------:R-:W-:Y:S02]  /*4f30*/  IMAD R8, R6, R11, R8 ;  /* 0x0000000b06087224 */ /* 0x000fe400078e0208 */
[----:B------:R-:W-:Y:S02]  /*4f40*/  IMAD R13, R3, R2, R13 ;  /* 0x00000002030d7224 */ /* 0x000fe400078e020d */
[----:B------:R-:W-:Y:S02]  /*4f50*/  IMAD R8, R9, R6, R8 ;  /* 0x0000000609087224 */ /* 0x000fe400078e0208 */
.L_x_102:
[----:B------:R-:W-:Y:S05]  /*4f60*/  BRA.U UP1, `(.L_x_103) ;  /* 0x0000000101107547 */ /* 0x000fea000b800000 */
[----:B------:R-:W-:Y:S04]  /*4f70*/  MOV R0, UR14 ;  /* 0x0000000e00007c02 */ /* 0x000fe80008000f00 */
[----:B------:R-:W-:Y:S04]  /*4f80*/  SHF.L.U32 R3, R0, 0x1f, RZ ;  /* 0x0000001f00037819 */ /* 0x000fe800000006ff */
[----:B------:R-:W1:Y:S02]  /*4f90*/  SYNCS.PHASECHK.TRANS64.TRYWAIT P0, [UR6+0x138], R3 ;  /* 0x00013803ff0075a7 */ /* 0x000e640008001106 */
[----:B-1----:R-:W-:Y:S05]  /*4fa0*/  @!P0 BRA `(.L_x_104) ;  /* 0x00000044002c8947 */ /* 0x002fea0003800000 */
.L_x_103:
[----:B------:R-:W-:Y:S05]  /*4fb0*/  BRA.U !UP5, `(.L_x_105) ;  /* 0x000000010d347547 */ /* 0x000fea000b800000 */
[----:B------:R-:W-:Y:S01]  /*4fc0*/  UPLOP3.LUT UP0, UPT, UPT, UPT, UP4, 0x80, 0x8 ;  /* 0x000000000008789c */ /* 0x000fe20003f0f040 */
[----:B-1----:R-:W-:Y:S02]  /*4fd0*/  HFMA2 R0, -RZ, RZ, 0, 5.9604644775390625e-08 ;  /* 0x00000001ff007431 */ /* 0x002fe400000001ff */
[----:B------:R-:W-:Y:S03]  /*4fe0*/  IMAD.MOV.U32 R216, RZ, RZ, 0x1 ;  /* 0x00000001ffd87424 */ /* 0x000fe600078e00ff */
[----:B------:R-:W-:Y:S05]  /*4ff0*/  PLOP3.LUT P0, PT, PT, PT, UP0, 0x80, 0x8 ;  /* 0x000000000008781c */ /* 0x000fea0003f0f008 */
[----:B------:R-:W1:Y:S01]  /*5000*/  @UP0 LDCU.64 UR8, c[0x0][0x888] ;  /* 0x00011100ff0807ac */ /* 0x000e620008000a00 */
[----:B------:R-:W-:Y:S07]  /*5010*/  @UP0 UIMAD UR7, UR36, UR4, URZ ;  /* 0x00000004240702a4 */ /* 0x000fee000f8e02ff */
[----:B------:R-:W-:Y:S01]  /*5020*/  @!P0 PRMT R216, R0, 0x7610, R216 ;  /* 0x0000761000d88816 */ /* 0x000fe200000000d8 */
[----:B-1----:R-:W-:Y:S03]  /*5030*/  @UP0 UIMAD.WIDE UR8, UR7, 0x4, UR8 ;  /* 0x00000004070808a5 */ /* 0x002fe6000f8e0208 */
[----:B------:R-:W1:Y:S03]  /*5040*/  @!UP0 LDCU UR7, c[0x0][0x880] ;  /* 0x00011000ff0787ac */ /* 0x000e660008000800 */
[----:B------:R-:W-:Y:S01]  /*5050*/  IMAD.U32 R10, RZ, RZ, UR8 ;  /* 0x00000008ff0a7e24 */ /* 0x000fe2000f8e00ff */
[----:B------:R-:W-:Y:S05]  /*5060*/  MOV R11, UR9 ;  /* 0x00000009000b7c02 */ /* 0x000fea0008000f00 */
[----:B-----5:R4:W5:Y:S02]  /*5070*/  @P0 LDG.E R111, desc[UR40][R10.64] ;  /* 0x000000280a6f0981 */ /* 0x020964000c1e1900 */
[----:B-1--4-:R-:W-:Y:S07]  /*5080*/  @!P0 IMAD.U32 R111, RZ, RZ, UR7 ;  /* 0x00000007ff6f8e24 */ /* 0x012fee000f8e00ff */
.L_x_105:
[----:B-----5:R-:W-:Y:S01]  /*5090*/  @!P4 FSETP.EQ.AND P5, PT, R111, RZ, PT ;  /* 0x000000ff6f00c20b */ /* 0x020fe20003fa2000 */
[----:B------:R-:W-:Y:S01]  /*50a0*/  @!UPT UIADD3 URZ, UPT, UPT, URZ, URZ, URZ ;  /* 0x000000fffffff290 */ /* 0x000fe2000fffe0ff */
[----:B------:R-:W-:Y:S11]  /*50b0*/  @!P4 BRA `(.L_x_106) ;  /* 0x000000000014c947 */ /* 0x000ff60003800000 */
[----:B------:R-:W-:Y:S02]  /*50c0*/  LOP3.LUT P0, RZ, R216, 0xff, RZ, 0xc0, !PT ;  /* 0x000000ffd8ff7812 */ /* 0x000fe4000780c0ff */
[----:B------:R-:W-:Y:S04]  /*50d0*/  PLOP3.LUT P5, PT, PT, PT, UP0, 0x80, 0x8 ;  /* 0x000000000008781c */ /* 0x000fe80003faf008 */
[----:B------:R-:W-:Y:S07]  /*50e0*/  PLOP3.LUT P5, PT, P5, PT, PT, 0x8, 0x80 ;  /* 0x000000000080781c */ /* 0x000fee0002fae170 */
[----:B------:R-:W-:Y:S11]  /*50f0*/  @P0 FSETP.EQ.AND P5, PT, R111, RZ, PT ;  /* 0x000000ff6f00020b */ /* 0x000ff60003fa2000 */
[----:B------:R-:W-:Y:S02]  /*5100*/  @!UPT UIADD3 URZ, UPT, UPT, URZ, URZ, URZ ;  /* 0x000000fffffff290 */ /* 0x000fe4000fffe0ff */
.L_x_106:
[----:B------:R-:W4:Y:S01]  /*5110*/  SYNCS.PHASECHK.TRANS64.TRYWAIT P4, [UR6+0x128], R26 ;  /* 0x0001281aff0075a7 */ /* 0x000f220008081106 */
[----:B------:R-:W-:Y:S01]  /*5120*/  @P3 SHF.R.U32.HI R27, RZ, 0x10, R21 ;  /* 0x00000010ff1b3819 */ /* 0x000fe20000011615 */
[----:B------:R-:W-:Y:S01]  /*5130*/  VIADD R29, R29, 0x1 ;  /* 0x000000011d1d7836 */ /* 0x000fe20000000000 */
[----:B------:R-:W5:Y:S08]  /*5140*/  LDC.64 R14, c[0x0][0xb10] ;  /* 0x0002c400ff0e7b82 */ /* 0x000f700000000a00 */
[----:B------:R-:W2:Y:S08]  /*5150*/  LDC.64 R10, c[0x0][0xb18] ;  /* 0x0002c600ff0a7b82 */ /* 0x000eb00000000a00 */
[----:B-1----:R-:W1:Y:S08]  /*5160*/  @!P1 LDC R0, c[0x0][0xb20] ;  /* 0x0002c800ff009b82 */ /* 0x002e700000000800 */
[----:B------:R-:W3:Y:S01]  /*5170*/  @!P1 LDC R3, c[0x0][0xb0c] ;  /* 0x0002c300ff039b82 */ /* 0x000ee20000000800 */
[----:B-----5:R-:W-:Y:S05]  /*5180*/  @!P1 IMAD.HI.U32 R14, R13, R14, RZ ;  /* 0x0000000e0d0e9227 */ /* 0x020fea00078e00ff */
[----:B------:R-:W-:Y:S01]  /*5190*/  @!P1 SHF.R.U32.HI R14, RZ, R15, R14 ;  /* 0x0000000fff0e9219 */ /* 0x000fe2000001160e */
[----:B--2---:R-:W-:Y:S01]  /*51a0*/  @!P1 IMAD.HI.U32 R11, R8, R11, RZ ;  /* 0x0000000b080b9227 */ /* 0x004fe200078e00ff */
[----:B------:R-:W-:Y:S04]  /*51b0*/  @!P1 ISETP.NE.AND P0, PT, R10, 0x1, PT ;  /* 0x000000010a00980c */ /* 0x000fe80003f05270 */
[----:B-1----:R-:W-:Y:S02]  /*51c0*/  @!P1 SHF.R.U32.HI R9, RZ, R0, R11 ;  /* 0x00000000ff099219 */ /* 0x002fe4000001160b */
[----:B---3--:R-:W-:Y:S02]  /*51d0*/  @!P1 ISETP.NE.AND P2, PT, R3, 0x1, PT ;  /* 0x000000010300980c */ /* 0x008fe40003f45270 */
[----:B------:R-:W-:Y:S02]  /*51e0*/  @!P1 SEL R9, R8, R9, !P0 ;  /* 0x0000000908099207 */ /* 0x000fe40004000000 */
[----:B------:R-:W-:Y:S02]  /*51f0*/  ELECT P0, URZ, PT ;  /* 0x0000000000ff782f */ /* 0x000fe40003800000 */
[----:B------:R-:W-:Y:S05]  /*5200*/  @!P1 SEL R14, R13, R14, !P2 ;  /* 0x0000000e0d0e9207 */ /* 0x000fea0005000000 */
[----:B------:R-:W-:Y:S02]  /*5210*/  @!P1 IMAD.IADD R0, R9, 0x1, -R14 ;  /* 0x0000000109009824 */ /* 0x000fe400078e0a0e */
[----:B------:R-:W-:Y:S02]  /*5220*/  @!P1 IMAD.IADD R9, R14, 0x1, -R9 ;  /* 0x000000010e099824 */ /* 0x000fe400078e0a09 */
[----:B------:R-:W-:Y:S02]  /*5230*/  @!P1 IMAD R13, R0, R3, R13 ;  /* 0x00000003000d9224 */ /* 0x000fe400078e020d */
[----:B------:R-:W-:Y:S01]  /*5240*/  @!P1 IMAD R8, R9, R10, R8 ;  /* 0x0000000a09089224 */ /* 0x000fe200078e0208 */
[----:B----4-:R-:W-:Y:S06]  /*5250*/  @!P4 BRA `(.L_x_107) ;  /* 0x000000400098c947 */ /* 0x010fec0003800000 */
.L_x_191:
[----:B------:R-:W-:Y:S01]  /*5260*/  PLOP3.LUT P5, PT, P5, P0, PT, 0xf2, 0x2f ;  /* 0x00000000002f781c */ /* 0x000fe20002fa1e72 */
[----:B------:R-:W-:Y:S01]  /*5270*/  UMOV UR22, 0x0 ;  /* 0x0000000000167882 */ /* 0x000fe20000000000 */
[----:B------:R-:W-:Y:S01]  /*5280*/  UMOV UR23, 0x10000000 ;  /* 0x1000000000177882 */ /* 0x000fe20000000000 */
[----:B------:R-:W-:Y:S01]  /*5290*/  LOP3.LUT R30, R30, 0x1, RZ, 0x3c, !PT ;  /* 0x000000011e1e7812 */ /* 0x000fe200078e3cff */
[----:B------:R-:W-:Y:S01]  /*52a0*/  UMOV UR28, UR36 ;  /* 0x00000024001c7c82 */ /* 0x000fe20008000000 */
[----:B------:R-:W-:Y:S01]  /*52b0*/  UMOV UR20, UR36 ;  /* 0x0000002400147c82 */ /* 0x000fe20008000000 */
[----:B------:R-:W-:Y:S01]  /*52c0*/  UMOV UR12, UR36 ;  /* 0x00000024000c7c82 */ /* 0x000fe20008000000 */
[----:B------:R-:W-:Y:S06]  /*52d0*/  @P3 R2UR UR36, R27 ;  /* 0x000000001b2432ca */ /* 0x000fec00000e0000 */
[----:B-1----:R-:W-:Y:S01]  /*52e0*/  @!P5 IADD3 R3, P0, PT, R32, 0x580, RZ ;  /* 0x000005802003d810 */ /* 0x002fe20007f1e0ff */
[----:B------:R-:W-:Y:S01]  /*52f0*/  @!P5 IMAD R215, R215, 0x60, RZ ;  /* 0x00000060d7d7d824 */ /* 0x000fe200078e02ff */
[----:B------:R-:W-:Y:S01]  /*5300*/  VOTEU.ALL UP1, P5 ;  /* 0x0000000000ff7886 */ /* 0x000fe20002820000 */
[----:B------:R-:W-:Y:S01]  /*5310*/  @!P5 IMAD.SHL.U32 R213, R213, 0x80, RZ ;  /* 0x00000080d5d5d824 */ /* 0x000fe200078e00ff */
[----:B------:R-:W-:Y:S01]  /*5320*/  @!P5 R2UR UR8, R3 ;  /* 0x000000000308d2ca */ /* 0x000fe200000e0000 */
[----:B------:R-:W-:Y:S01]  /*5330*/  @!P5 IMAD.X R0, RZ, RZ, R33, P0 ;  /* 0x000000ffff00d224 */ /* 0x000fe200000e0621 */
[----:B------:R-:W-:Y:S01]  /*5340*/  @!P5 R2UR UR26, R215 ;  /* 0x00000000d71ad2ca */ /* 0x000fe200000e0000 */
[----:B------:R-:W-:Y:S01]  /*5350*/  @!UP1 UIADD3 UR25, UPT, UPT, UR6, 0x120, URZ ;  /* 0x0000012006199890 */ /* 0x000fe2000fffe0ff */
[----:B------:R-:W-:Y:S01]  /*5360*/  @!P5 R2UR UR27, R213 ;  /* 0x00000000d51bd2ca */ /* 0x000fe200000e0000 */
[----:B------:R-:W-:Y:S01]  /*5370*/  @!UP1 UIADD3 UR24, UPT, UPT, UR6, 0x200, URZ ;  /* 0x0000020006189890 */ /* 0x000fe2000fffe0ff */
[----:B------:R-:W-:Y:S01]  /*5380*/  @!P5 R2UR UR7, R0 ;  /* 0x000000000007d2ca */ /* 0x000fe200000e0000 */
[----:B------:R-:W-:Y:S01]  /*5390*/  VOTEU.ALL UP3, P5 ;  /* 0x0000000000ff7886 */ /* 0x000fe20002860000 */
[----:B------:R-:W-:Y:S01]  /*53a0*/  @!UP1 UIADD3 UR16, UPT, UPT, UR6, 0x1200, URZ ;  /* 0x0000120006109890 */ /* 0x000fe2000fffe0ff */
[C---:B------:R-:W-:Y:S01]  /*53b0*/  ISETP.NE.AND P0, PT, R29.reuse, 0x2, PT ;  /* 0x000000021d00780c */ /* 0x040fe20003f05270 */
[----:B------:R-:W-:Y:S01]  /*53c0*/  VOTEU.ALL UP2, P5 ;  /* 0x0000000000ff7886 */ /* 0x000fe20002840000 */
[----:B------:R-:W-:Y:S01]  /*53d0*/  UMOV UR17, UR25 ;  /* 0x0000001900117c82 */ /* 0x000fe20008000000 */
[----:B------:R-:W-:Y:S01]  /*53e0*/  UMOV UR9, UR25 ;  /* 0x0000001900097c82 */ /* 0x000fe20008000000 */
[----:B------:R-:W-:Y:S01]  /*53f0*/  IMAD.U32 R10, RZ, RZ, UR8 ;  /* 0x00000008ff0a7e24 */ /* 0x000fe2000f8e00ff */
[----:B------:R-:W-:Y:S01]  /*5400*/  @!UP1 UIADD3 UR8, UPT, UPT, UR6, 0x2200, URZ ;  /* 0x0000220006089890 */ /* 0x000fe2000fffe0ff */
[----:B------:R-:W-:Y:S01]  /*5410*/  SEL R3, RZ, 0x1, P0 ;  /* 0x00000001ff037807 */ /* 0x000fe20000000000 */
[----:B------:R-:W-:Y:S01]  /*5420*/  @!UP1 UIADD3 UR18, UPT, UPT, UR26, 0x20, URZ ;  /* 0x000000201a129890 */ /* 0x000fe2000fffe0ff */
[----:B------:R-:W-:Y:S01]  /*5430*/  SEL R29, R29, RZ, P0 ;  /* 0x000000ff1d1d7207 */ /* 0x000fe20000000000 */
[----:B------:R-:W-:Y:S01]  /*5440*/  UMOV UR19, UR27 ;  /* 0x0000001b00137c82 */ /* 0x000fe20008000000 */
[----:B------:R-:W-:Y:S01]  /*5450*/  IMAD.U32 R11, RZ, RZ, UR7 ;  /* 0x00000007ff0b7e24 */ /* 0x000fe2000f8e00ff */
[----:B------:R-:W-:Y:S01]  /*5460*/  @!P5 R2UR UR30, R10 ;  /* 0x000000000a1ed2ca */ /* 0x000fe200000e0000 */
[----:B------:R-:W-:Y:S01]  /*5470*/  @!UP1 UIADD3 UR10, UPT, UPT, UR26, 0x40, URZ ;  /* 0x000000401a0a9890 */ /* 0x000fe2000fffe0ff */
[----:B------:R-:W-:Y:S01]  /*5480*/  LOP3.LUT R28, R28, R3, RZ, 0x3c, !PT ;  /* 0x000000031c1c7212 */ /* 0x000fe200078e3cff */
[----:B------:R-:W-:Y:S01]  /*5490*/  VOTEU.ALL UP1, P5 ;  /* 0x0000000000ff7886 */ /* 0x000fe20002820000 */
[----:B------:R-:W-:Y:S01]  /*54a0*/  @!P5 R2UR UR31, R11 ;  /* 0x000000000b1fd2ca */ /* 0x000fe200000e0000 */
[----:B------:R-:W-:Y:S01]  /*54b0*/  UMOV UR11, UR27 ;  /* 0x0000001b000b7c82 */ /* 0x000fe20008000000 */
[----:B------:R-:W-:Y:S02]  /*54c0*/  IMAD.IADD R215, R8, 0x1, R212 ;  /* 0x0000000108d77824 */ /* 0x000fe400078e02d4 */
[----:B------:R-:W-:Y:S09]  /*54d0*/  IMAD.IADD R213, R13, 0x1, R214 ;  /* 0x000000010dd57824 */ /* 0x000ff200078e02d6 */
[----:B------:R4:W-:Y:S01]  /*54e0*/  @!UP3 UTMALDG.3D [UR24], [UR30], desc[UR22] ;  /* 0x000016181e00b5b4 */ /* 0x0009e20008011000 */
[----:B------:R4:W-:Y:S01]  /*54f0*/  @!UP2 UTMALDG.3D [UR16], [UR30], desc[UR22] ;  /* 0x000016101e00a5b4 */ /* 0x0009e20008011000 */
[----:B------:R4:W-:Y:S01]  /*5500*/  @!UP1 UTMALDG.3D [UR8], [UR30], desc[UR22] ;  /* 0x000016081e0095b4 */ /* 0x0009e20008011000 */
[----:B------:R4:W-:Y:S01]  /*5510*/  @!P5 SYNCS.ARRIVE.TRANS64.RED.A0TR RZ, [UR6+0x120], R25 ;  /* 0x00012019ffffd9a7 */ /* 0x0009e20008300406 */
[----:B------:R-:W-:Y:S01]  /*5520*/  UPLOP3.LUT UP1, UPT, UPT, UPT, UPT, 0x80, 0x8 ;  /* 0x000000000008789c */ /* 0x000fe20003f2f070 */
[----:B------:R-:W-:Y:S01]  /*5530*/  SYNCS.ARRIVE.TRANS64.RED.A1T0 RZ, [UR37], RZ ;  /* 0x000000ffffff79a7 */ /* 0x000fe20008100425 */
[----:B------:R-:W-:Y:S09]  /*5540*/  @P3 BRA `(.L_x_108) ;  /* 0xfffffff400803947 */ /* 0x000ff2000383ffff */
[----:B------:R-:W-:Y:S07]  /*5550*/  MOV R0, UR6 ;  /* 0x0000000600007c02 */ /* 0x000fee0008000f00 */
.L_x_109:
[----:B-1----:R-:W-:-:S04]  /*5560*/  SHF.L.U32 R3, R30, 0x1f, RZ ;  /* 0x0000001f1e037819 */ /* 0x002fc800000006ff */
[----:B------:R1:W2:Y:S03]  /*5570*/  SYNCS.PHASECHK.TRANS64.TRYWAIT P0, [R0+URZ+0x128], R3 ;  /* 0x00012803000075a7 */ /* 0x0002a600080011ff */
[----:B--2---:R-:W-:Y:S05]  /*5580*/  @!P0 NANOSLEEP.SYNCS 0x989680 ;  /* 0x009896800000895d */ /* 0x004fea0003900000 */
[----:B------:R-:W2:Y:S02]  /*5590*/  @!P0 SYNCS.PHASECHK.TRANS64 P0, [R0+URZ+0x128], R3 ;  /* 0x00012803000085a7 */ /* 0x000ea400080010ff */
[----:B--2-4-:R-:W-:Y:S05]  /*55a0*/  @P0 EXIT ;  /* 0x000000000000094d */ /* 0x014fea0003800000 */
[----:B------:R-:W-:Y:S05]  /*55b0*/  BRA `(.L_x_109) ;  /* 0xfffffffc00e87947 */ /* 0x000fea000383ffff */
.L_x_100:
[----:B------:R-:W-:-:S06]  /*55c0*/  UISETP.GE.AND UP1, UPT, UR10, 0x4, UPT ;  /* 0x000000040a00788c */ /* 0x000fcc000bf26270 */
[----:B------:R-:W-:-:S13]  /*55d0*/  PLOP3.LUT P0, PT, PT, PT, UP1, 0x80, 0x8 ;  /* 0x000000000008781c */ /* 0x000fda0003f0f018 */
[----:B------:R-:W-:Y:S05]  /*55e0*/  @!P0 EXIT ;  /* 0x000000000000894d */ /* 0x000fea0003800000 */
[----:B------:R-:W-:Y:S01]  /*55f0*/  BAR.SYNC.DEFER_BLOCKING 0x6, 0xa0 ;  /* 0x0182800000007b1d */ /* 0x000fe20000010000 */
[C---:B------:R-:W-:Y:S02]  /*5600*/  IMAD.SHL.U32 R224, R223.reuse, 0x20, RZ ;  /* 0x00000020dfe07824 */ /* 0x040fe400078e00ff */
[----:B------:R-:W-:Y:S02]  /*5610*/  HFMA2 R7, -RZ, RZ, 0, 9.5367431640625e-07 ;  /* 0x00000010ff077431 */ /* 0x000fe400000001ff */
[C---:B------:R-:W-:Y:S01]  /*5620*/  IMAD.SHL.U32 R0, R223.reuse, 0x4, RZ ;  /* 0x00000004df007824 */ /* 0x040fe200078e00ff */
[----:B------:R-:W-:Y:S01]  /*5630*/  CS2R R228, SRZ ;  /* 0x0000000000e47805 */ /* 0x000fe2000001ff00 */
[----:B------:R-:W-:Y:S01]  /*5640*/  IMAD.MOV.U32 R219, RZ, RZ, 0x1010 ;  /* 0x00001010ffdb7424 */ /* 0x000fe200078e00ff */
[----:B------:R-:W-:Y:S01]  /*5650*/  UMOV UR43, 0x400 ;  /* 0x00000400002b7882 */ /* 0x000fe20000000000 */
[----:B------:R-:W1:Y:S01]  /*5660*/  LDC R221, c[0x0][0x370] ;  /* 0x0000dc00ffdd7b82 */ /* 0x000e620000000800 */
[----:B------:R-:W-:Y:S01]  /*5670*/  ULEA UR43, UR37, UR43, 0x18 ;  /* 0x0000002b252b7291 */ /* 0x000fe2000f8ec0ff */
[----:B------:R-:W-:Y:S01]  /*5680*/  LOP3.LUT P0, R5, R224, 0x80, RZ, 0xc0, !PT ;  /* 0x00000080e0057812 */ /* 0x000fe2000780c0ff */
[----:B------:R-:W-:Y:S01]  /*5690*/  IMAD.U32 R2, R223, 0x10000, RZ ;  /* 0x00010000df027824 */ /* 0x000fe200078e00ff */
[----:B------:R-:W-:Y:S01]  /*56a0*/  MOV R232, RZ ;  /* 0x000000ff00e87202 */ /* 0x000fe20000000f00 */
[----:B------:R-:W-:Y:S01]  /*56b0*/  UIADD3 UR4, UPT, UPT, UR43, 0x3200, URZ ;  /* 0x000032002b047890 */ /* 0x000fe2000fffe0ff */
[----:B------:R-:W-:Y:S01]  /*56c0*/  LOP3.LUT R5, R5, 0x10, R0, 0xf8, !PT ;  /* 0x0000001005057812 */ /* 0x000fe200078ef800 */
[----:B------:R-:W-:Y:S01]  /*56d0*/  IMAD.MOV.U32 R109, RZ, RZ, RZ ;  /* 0x000000ffff6d7224 */ /* 0x000fe200078e00ff */
[----:B------:R-:W2:Y:S01]  /*56e0*/  LDC R104, c[0x0][0xb0c] ;  /* 0x0002c300ff687b82 */ /* 0x000ea20000000800 */
[----:B------:R-:W-:Y:S01]  /*56f0*/  SEL R7, R7, 0xfffffff0, !P0 ;  /* 0xfffffff007077807 */ /* 0x000fe20004000000 */
[----:B------:R-:W-:Y:S01]  /*5700*/  IMAD.MOV.U32 R227, RZ, RZ, RZ ;  /* 0x000000ffffe37224 */ /* 0x000fe200078e00ff */
[----:B------:R-:W-:Y:S01]  /*5710*/  LOP3.LUT R224, R5, 0xf60, R224, 0xf8, !PT ;  /* 0x00000f6005e07812 */ /* 0x000fe200078ef8e0 */
[----:B------:R-:W-:Y:S01]  /*5720*/  IMAD.MOV.U32 R5, RZ, RZ, 0x2010 ;  /* 0x00002010ff057424 */ /* 0x000fe200078e00ff */
[----:B------:R-:W-:Y:S01]  /*5730*/  SEL R219, R219, 0xff0, !P0 ;  /* 0x00000ff0dbdb7807 */ /* 0x000fe20004000000 */
[----:B------:R-:W3:Y:S01]  /*5740*/  LDCU.64 UR46, c[0x0][0x348] ;  /* 0x00006900ff2e77ac */ /* 0x000ee20008000a00 */
[----:B------:R-:W-:Y:S01]  /*5750*/  IADD3 R218, PT, PT, R224, UR43, RZ ;  /* 0x0000002be0da7c10 */ /* 0x000fe2000fffe0ff */
[----:B------:R-:W4:Y:S01]  /*5760*/  LDC R217, c[0x0][0xb20] ;  /* 0x0002c800ffd97b82 */ /* 0x000f220000000800 */
[----:B------:R-:W3:Y:S01]  /*5770*/  LDS R3, [UR43+0x1f0] ;  /* 0x0001f02bff037984 */ /* 0x000ee20008000800 */
[----:B------:R-:W-:Y:S01]  /*5780*/  LOP3.LUT R2, R2, 0x600000, RZ, 0xc0, !PT ;  /* 0x0060000002027812 */ /* 0x000fe200078ec0ff */
[----:B------:R-:W1:Y:S01]  /*5790*/  LDCU.64 UR38, c[0x0][0x888] ;  /* 0x00011100ff2677ac */ /* 0x000e620008000a00 */
[----:B------:R-:W-:Y:S01]  /*57a0*/  SEL R5, R5, 0x1ff0, !P0 ;  /* 0x00001ff005057807 */ /* 0x000fe20004000000 */
[--C-:B------:R-:W-:Y:S01]  /*57b0*/  IMAD.IADD R220, R7, 0x1, R218.reuse ;  /* 0x0000000107dc7824 */ /* 0x100fe200078e02da */
[----:B------:R-:W-:Y:S01]  /*57c0*/  MOV R230, UR4 ;  /* 0x0000000400e67c02 */ /* 0x000fe20008000f00 */
[----:B------:R-:W-:Y:S01]  /*57d0*/  IMAD.IADD R219, R219, 0x1, R218 ;  /* 0x00000001dbdb7824 */ /* 0x000fe200078e02da */
[----:B------:R-:W1:Y:S01]  /*57e0*/  LDC R103, c[0x0][0xb30] ;  /* 0x0002cc00ff677b82 */ /* 0x000e620000000800 */
[----:B------:R-:W-:Y:S01]  /*57f0*/  IADD3 R218, PT, PT, R5, R218, RZ ;  /* 0x000000da05da7210 */ /* 0x000fe20007ffe0ff */
[----:B------:R-:W-:-:S06]  /*5800*/  UIADD3 UR42, UPT, UPT, UR43, 0x200, URZ ;  /* 0x000002002b2a7890 */ /* 0x000fcc000fffe0ff */
[----:B------:R-:W1:Y:S08]  /*5810*/  LDC.64 R206, c[0x0][0xb10] ;  /* 0x0002c400ffce7b82 */ /* 0x000e700000000a00 */
[----:B------:R-:W1:Y:S08]  /*5820*/  LDC.64 R100, c[0x0][0xb18] ;  /* 0x0002c600ff647b82 */ /* 0x000e700000000a00 */
[----:B------:R-:W1:Y:S08]  /*5830*/  LDC.64 R202, c[0x0][0x888] ;  /* 0x00022200ffca7b82 */ /* 0x000e700000000a00 */
[----:B------:R-:W1:Y:S01]  /*5840*/  LDC.64 R98, c[0x0][0xb28] ;  /* 0x0002ca00ff627b82 */ /* 0x000e620000000a00 */
[----:B---3--:R-:W-:-:S07]  /*5850*/  IMAD.IADD R2, R3, 0x1, R2 ;  /* 0x0000000103027824 */ /* 0x008fce00078e0202 */
[----:B------:R-:W3:Y:S08]  /*5860*/  LDC.64 R204, c[0x0][0x890] ;  /* 0x00022400ffcc7b82 */ /* 0x000ef00000000a00 */
[----:B------:R-:W1:Y:S08]  /*5870*/  LDC.64 R200, c[0x0][0x8b0] ;  /* 0x00022c00ffc87b82 */ /* 0x000e700000000a00 */
[----:B------:R-:W1:Y:S08]  /*5880*/  LDC.64 R198, c[0x0][0x8a8] ;  /* 0x00022a00ffc67b82 */ /* 0x000e700000000a00 */
[----:B--2-4-:R-:W1:Y:S02]  /*5890*/  LDC R222, c[0x0][0x374] ;  /* 0x0000dd00ffde7b82 */ /* 0x014e640000000800 */
.L_x_129:
[----:B------:R-:W-:Y:S02]  /*58a0*/  LEA R0, R232, UR43, 0x3 ;  /* 0x0000002be8007c11 */ /* 0x000fe4000f8e18ff */
[----:B------:R-:W-:Y:S02]  /*58b0*/  SHF.L.U32 R3, R228, 0x1f, RZ ;  /* 0x0000001fe4037819 */ /* 0x000fe400000006ff */
[----:B------:R-:W-:Y:S02]  /*58c0*/  LEA R16, R232, UR43, 0x4 ;  /* 0x0000002be8107c11 */ /* 0x000fe4000f8e20ff */
[----:B--2---:R-:W2:Y:S02]  /*58d0*/  SYNCS.PHASECHK.TRANS64.TRYWAIT P0, [R0+URZ+0x140], R3 ;  /* 0x00014003000075a7 */ /* 0x004ea400080011ff */
[----:B--23--:R-:W-:Y:S05]  /*58e0*/  @!P0 BRA `(.L_x_110) ;  /* 0x0000003c000c8947 */ /* 0x00cfea0003800000 */
.L_x_192:
[----:B------:R-:W4:Y:S01]  /*58f0*/  LDC.64 R14, c[0x0][0xb10] ;  /* 0x0002c400ff0e7b82 */ /* 0x000f220000000a00 */
[----:B------:R-:W3:Y:S01]  /*5900*/  LDS.128 R16, [R16+0x1d0] ;  /* 0x0001d00010107984 */ /* 0x000ee20000000c00 */
[----:B-1----:R-:W-:Y:S01]  /*5910*/  ISETP.NE.AND P1, PT, R103, 0x1, PT ;  /* 0x000000016700780c */ /* 0x002fe20003f25270 */
[----:B--2---:R-:W-:Y:S01]  /*5920*/  VIADD R0, R0, 0x150 ;  /* 0x0000015000007836 */ /* 0x004fe20000000000 */
[----:B------:R-:W-:Y:S04]  /*5930*/  ISETP.GE.AND P0, PT, R102, 0x1, PT ;  /* 0x000000016600780c */ /* 0x000fe80003f06270 */
[----:B------:R-:W1:Y:S01]  /*5940*/  LDC.64 R12, c[0x0][0xb18] ;  /* 0x0002c600ff0c7b82 */ /* 0x000e620000000a00 */
[----:B------:R-:W-:Y:S01]  /*5950*/  PRMT R0, RZ, 0x654, R0 ;  /* 0x00000654ff007816 */ /* 0x000fe20000000000 */
[----:B------:R-:W-:Y:S01]  /*5960*/  @!PT LDS RZ, [RZ] ;  /* 0x00000000fffff984 */ /* 0x000fe20000000800 */
[----:B------:R-:W-:Y:S01]  /*5970*/  @!PT LDS RZ, [RZ] ;  /* 0x00000000fffff984 */ /* 0x000fe20000000800 */
[----:B------:R-:W-:Y:S01]  /*5980*/  @!PT LDS RZ, [RZ] ;  /* 0x00000000fffff984 */ /* 0x000fe20000000800 */
[----:B------:R-:W-:Y:S01]  /*5990*/  @!PT LDS RZ, [RZ] ;  /* 0x00000000fffff984 */ /* 0x000fe20000000800 */
[----:B------:R2:W-:Y:S06]  /*59a0*/  MEMBAR.ALL.CTA ;  /* 0x0000000000007992 */ /* 0x0005ec0000008000 */
[----:B--2---:R-:W2:Y:S01]  /*59b0*/  FENCE.VIEW.ASYNC.S ;  /* 0x00000000000073c6 */ /* 0x004ea20000000000 */
[----:B------:R-:W1:Y:S08]  /*59c0*/  @!P1 LDC R11, c[0x0][0xb20] ;  /* 0x0002c800ff0b9b82 */ /* 0x000e700000000800 */
[----:B------:R-:W1:Y:S01]  /*59d0*/  @!P1 LDC R10, c[0x0][0xb0c] ;  /* 0x0002c300ff0a9b82 */ /* 0x000e620000000800 */
[----:B--2---:R2:W-:Y:S01]  /*59e0*/  SYNCS.ARRIVE.TRANS64.RED.A1T0 RZ, [R0+URZ], RZ ;  /* 0x000000ff00ff79a7 */ /* 0x0045e200081004ff */
[----:B---3--:R-:W-:Y:S04]  /*59f0*/  LOP3.LUT P4, RZ, R18, 0x1, RZ, 0xc0, !PT ;  /* 0x0000000112ff7812 */ /* 0x008fe8000788c0ff */
[----:B------:R-:W-:Y:S09]  /*5a00*/  P2R R231, PR, RZ, 0x10 ;  /* 0x00000010ffe77803 */ /* 0x000ff20000000000 */
[----:B------:R-:W-:Y:S02]  /*5a10*/  @P4 MOV R107, R16 ;  /* 0x00000010006b4202 */ /* 0x000fe40000000f00 */
[----:B------:R-:W-:Y:S01]  /*5a20*/  @P4 LOP3.LUT R105, R17, 0xffff, RZ, 0xc0, !PT ;  /* 0x0000ffff11694812 */ /* 0x000fe200078ec0ff */
[----:B--2-4-:R-:W-:Y:S06]  /*5a30*/  @!P0 BRA `(.L_x_111) ;  /* 0x0000000000a48947 */ /* 0x014fec0003800000 */
[----:B------:R-:W-:Y:S01]  /*5a40*/  IMAD.HI.U32 R22, R222, R101, RZ ;  /* 0x00000065de167227 */ /* 0x000fe200078e00ff */
[----:B------:R-:W-:Y:S02]  /*5a50*/  ISETP.NE.AND P0, PT, R100, 0x1, PT ;  /* 0x000000016400780c */ /* 0x000fe40003f05270 */
[----:B------:R-:W-:Y:S01]  /*5a60*/  ISETP.NE.AND P2, PT, R102, 0x1, PT ;  /* 0x000000016600780c */ /* 0x000fe20003f45270 */
[-C--:B------:R-:W-:Y:S01]  /*5a70*/  IMAD.HI.U32 R20, R221, R206.reuse, RZ ;  /* 0x000000cedd147227 */ /* 0x080fe200078e00ff */
[----:B------:R-:W-:Y:S02]  /*5a80*/  SHF.R.U32.HI R21, RZ, R217, R22 ;  /* 0x000000d9ff157219 */ /* 0x000fe40000011616 */
[----:B------:R-:W-:Y:S01]  /*5a90*/  ISETP.NE.AND P3, PT, R104, 0x1, PT ;  /* 0x000000016800780c */ /* 0x000fe20003f65270 */
[----:B------:R-:W-:Y:S01]  /*5aa0*/  IMAD.HI.U32 R26, R105, R101, RZ ;  /* 0x00000065691a7227 */ /* 0x000fe200078e00ff */
[----:B------:R-:W-:Y:S02]  /*5ab0*/  SHF.R.U32.HI R20, RZ, R207, R20 ;  /* 0x000000cfff147219 */ /* 0x000fe40000011614 */
[----:B------:R-:W-:Y:S01]  /*5ac0*/  SEL R3, R222, R21, !P0 ;  /* 0x00000015de037207 */ /* 0x000fe20004000000 */
[----:B------:R-:W-:Y:S01]  /*5ad0*/  IMAD.HI.U32 R24, R107, R206, RZ ;  /* 0x000000ce6b187227 */ /* 0x000fe200078e00ff */
[----:B------:R-:W-:Y:S03]  /*5ae0*/  SEL R7, R221, R20, !P3 ;  /* 0x00000014dd077207 */ /* 0x000fe60005800000 */
[-C--:B------:R-:W-:Y:S01]  /*5af0*/  IMAD.HI.U32 R20, R3, R98.reuse, RZ ;  /* 0x0000006203147227 */ /* 0x080fe200078e00ff */
[----:B------:R-:W-:Y:S03]  /*5b00*/  SHF.R.U32.HI R24, RZ, R207, R24 ;  /* 0x000000cfff187219 */ /* 0x000fe60000011618 */
[----:B------:R-:W-:Y:S01]  /*5b10*/  IMAD.HI.U32 R22, R7, R98, RZ ;  /* 0x0000006207167227 */ /* 0x000fe200078e00ff */
[----:B------:R-:W-:Y:S02]  /*5b20*/  @P2 SHF.R.U32.HI R3, RZ, R99, R20 ;  /* 0x00000063ff032219 */ /* 0x000fe40000011614 */
[----:B------:R-:W-:Y:S02]  /*5b30*/  SHF.R.U32.HI R20, RZ, R217, R26 ;  /* 0x000000d9ff147219 */ /* 0x000fe4000001161a */
[----:B------:R-:W-:Y:S01]  /*5b40*/  @P2 SHF.R.U32.HI R7, RZ, R99, R22 ;  /* 0x00000063ff072219 */ /* 0x000fe20000011616 */
[C---:B------:R-:W-:Y:S01]  /*5b50*/  IMAD R4, R102.reuse, R3, RZ ;  /* 0x0000000366047224 */ /* 0x040fe200078e02ff */
[----:B------:R-:W-:Y:S02]  /*5b60*/  SEL R5, R105, R20, !P0 ;  /* 0x0000001469057207 */ /* 0x000fe40004000000 */
[----:B------:R-:W-:Y:S01]  /*5b70*/  SEL R3, R107, R24, !P3 ;  /* 0x000000186b037207 */ /* 0x000fe20005800000 */
[----:B------:R-:W-:Y:S01]  /*5b80*/  IMAD R6, R102, R7, RZ ;  /* 0x0000000766067224 */ /* 0x000fe200078e02ff */
[C---:B------:R-:W-:Y:S01]  /*5b90*/  ISETP.GE.AND P0, PT, R5.reuse, R4, PT ;  /* 0x000000040500720c */ /* 0x040fe20003f06270 */
[----:B------:R-:W-:Y:S03]  /*5ba0*/  IMAD.HI.U32 R8, R5, R98, RZ ;  /* 0x0000006205087227 */ /* 0x000fe600078e00ff */
[----:B------:R-:W-:Y:S01]  /*5bb0*/  ISETP.GE.OR P0, PT, R3, R6, P0 ;  /* 0x000000060300720c */ /* 0x000fe20000706670 */
[----:B------:R-:W-:Y:S01]  /*5bc0*/  IMAD.MOV R6, RZ, RZ, -R3 ;  /* 0x000000ffff067224 */ /* 0x000fe200078e0a03 */
[-C--:B------:R-:W-:Y:S03]  /*5bd0*/  SHF.R.U32.HI R8, RZ, R99.reuse, R8 ;  /* 0x00000063ff087219 */ /* 0x080fe60000011608 */
[----:B------:R-:W-:Y:S01]  /*5be0*/  IMAD R107, R104, R6, R107 ;  /* 0x00000006686b7224 */ /* 0x000fe200078e026b */
[----:B------:R-:W-:Y:S05]  /*5bf0*/  SEL R9, R5, R8, !P2 ;  /* 0x0000000805097207 */ /* 0x000fea0005000000 */
[----:B------:R-:W-:Y:S02]  /*5c00*/  IMAD.MOV R8, RZ, RZ, -R9 ;  /* 0x000000ffff087224 */ /* 0x000fe400078e0a09 */
[C---:B------:R-:W-:Y:S04]  /*5c10*/  @!P0 IMAD.HI.U32 R4, R3.reuse, R98, RZ ;  /* 0x0000006203048227 */ /* 0x040fe800078e00ff */
[----:B------:R-:W-:Y:S01]  /*5c20*/  IMAD R8, R102, R8, R5 ;  /* 0x0000000866087224 */ /* 0x000fe200078e0205 */
[----:B------:R-:W-:Y:S04]  /*5c30*/  @!P0 SHF.R.U32.HI R4, RZ, R99, R4 ;  /* 0x00000063ff048219 */ /* 0x000fe80000011604 */
[----:B------:R-:W-:Y:S02]  /*5c40*/  @!P0 SEL R0, R3, R4, !P2 ;  /* 0x0000000403008207 */ /* 0x000fe40005000000 */
[----:B------:R-:W-:Y:S02]  /*5c50*/  IADD3 R4, PT, PT, -R5, RZ, RZ ;  /* 0x000000ff05047210 */ /* 0x000fe40007ffe1ff */
[----:B------:R-:W-:Y:S01]  /*5c60*/  @!P0 IADD3 R9, PT, PT, R9, -R0, RZ ;  /* 0x8000000009098210 */ /* 0x000fe20007ffe0ff */
[----:B------:R-:W-:Y:S02]  /*5c70*/  @!P0 IMAD R0, R7, R8, R0 ;  /* 0x0000000807008224 */ /* 0x000fe400078e0200 */
[----:B------:R-:W-:Y:S02]  /*5c80*/  IMAD R105, R100, R4, R105 ;  /* 0x0000000464697224 */ /* 0x000fe400078e0269 */
[----:B------:R-:W-:Y:S02]  /*5c90*/  @!P0 IMAD R5, R9, R102, R3 ;  /* 0x0000006609058224 */ /* 0x000fe400078e0203 */
[----:B------:R-:W-:Y:S04]  /*5ca0*/  @!P0 IMAD.MOV.U32 R3, RZ, RZ, R0 ;  /* 0x000000ffff038224 */ /* 0x000fe800078e0000 */
[----:B------:R-:W-:Y:S02]  /*5cb0*/  IMAD R107, R3, R104, R107 ;  /* 0x00000068036b7224 */ /* 0x000fe400078e026b */
[----:B------:R-:W-:Y:S07]  /*5cc0*/  IMAD R105, R5, R100, R105 ;  /* 0x0000006405697224 */ /* 0x000fee00078e0269 */
.L_x_111:
[----:B-1----:R-:W-:Y:S01]  /*5cd0*/  @!P1 IMAD.HI.U32 R4, R105, R13, RZ ;  /* 0x0000000d69049227 */ /* 0x002fe200078e00ff */
[----:B------:R-:W-:Y:S01]  /*5ce0*/  @!P1 ISETP.NE.AND P0, PT, R12, 0x1, PT ;  /* 0x000000010c00980c */ /* 0x000fe20003f05270 */
[----:B------:R-:W-:Y:S01]  /*5cf0*/  ULOP3.LUT UP0, URZ, UR42, 0x90, URZ, 0xc0, !UPT ;  /* 0x000000902aff7892 */ /* 0x000fe2000f80c0ff */
[----:B------:R-:W-:Y:S01]  /*5d00*/  @!P1 ISETP.NE.AND P2, PT, R10, 0x1, PT ;  /* 0x000000010a00980c */ /* 0x000fe20003f45270 */
[----:B------:R-:W-:Y:S01]  /*5d10*/  @!P1 IMAD.HI.U32 R0, R107, R14, RZ ;  /* 0x0000000e6b009227 */ /* 0x000fe200078e00ff */
[----:B------:R-:W-:Y:S02]  /*5d20*/  @!P1 SHF.R.U32.HI R4, RZ, R11, R4 ;  /* 0x0000000bff049219 */ /* 0x000fe40000011604 */
[----:B------:R-:W-:Y:S01]  /*5d30*/  @P4 SHF.R.U32.HI R226, RZ, 0x10, R17 ;  /* 0x00000010ffe24819 */ /* 0x000fe20000011611 */
[----:B------:R-:W-:Y:S01]  /*5d40*/  VIADD R232, R232, 0x1 ;  /* 0x00000001e8e87836 */ /* 0x000fe20000000000 */
[----:B------:R-:W-:Y:S02]  /*5d50*/  @!P1 SHF.R.U32.HI R0, RZ, R15, R0 ;  /* 0x0000000fff009219 */ /* 0x000fe40000011600 */
[----:B------:R-:W-:Y:S02]  /*5d60*/  @!P1 SEL R3, R105, R4, !P0 ;  /* 0x0000000469039207 */ /* 0x000fe40004000000 */
[----:B------:R-:W-:Y:S05]  /*5d70*/  @!P1 SEL R4, R107, R0, !P2 ;  /* 0x000000006b049207 */ /* 0x000fea0005000000 */
[----:B------:R-:W-:Y:S02]  /*5d80*/  @!P1 IMAD.IADD R0, R3, 0x1, -R4 ;  /* 0x0000000103009824 */ /* 0x000fe400078e0a04 */
[----:B------:R-:W-:Y:S02]  /*5d90*/  @!P1 IMAD.IADD R3, R4, 0x1, -R3 ;  /* 0x0000000104039824 */ /* 0x000fe400078e0a03 */
[----:B------:R-:W-:Y:S02]  /*5da0*/  @!P1 IMAD R107, R0, R10, R107 ;  /* 0x0000000a006b9224 */ /* 0x000fe400078e026b */
[----:B------:R-:W-:Y:S01]  /*5db0*/  @!P1 IMAD R105, R3, R12, R105 ;  /* 0x0000000c03699224 */ /* 0x000fe200078e0269 */
[----:B------:R-:W-:Y:S06]  /*5dc0*/  BRA.U !UP0, `(.L_x_112) ;  /* 0x0000000108407547 */ /* 0x000fec000b800000 */
[----:B------:R-:W1:Y:S01]  /*5dd0*/  LDCU.64 UR8, c[0x4][0x80] ;  /* 0x01001000ff0877ac */ /* 0x000e620008000a00 */
[----:B------:R-:W-:Y:S01]  /*5de0*/  MOV R15, 0x0 ;  /* 0x00000000000f7802 */ /* 0x000fe20000000f00 */
[----:B------:R-:W-:Y:S02]  /*5df0*/  HFMA2 R12, -RZ, RZ, 0, 5.9604644775390625e-08 ;  /* 0x00000001ff0c7431 */ /* 0x000fe400000001ff */
[----:B------:R-:W-:Y:S02]  /*5e00*/  IMAD.MOV.U32 R8, RZ, RZ, 0x70 ;  /* 0x00000070ff087424 */ /* 0x000fe400078e00ff */
[----:B------:R-:W-:Y:S01]  /*5e10*/  IMAD.MOV.U32 R13, RZ, RZ, RZ ;  /* 0x000000ffff0d7224 */ /* 0x000fe200078e00ff */
[----:B------:R-:W2:Y:S01]  /*5e20*/  LDCU.64 UR6, c[0x4][0x88] ;  /* 0x01001100ff0677ac */ /* 0x000ea20008000a00 */
[----:B------:R-:W3:Y:S01]  /*5e30*/  LDC.64 R14, c[0x4][R15] ;  /* 0x010000000f0e7b82 */ /* 0x000ee20000000a00 */
[----:B------:R-:W4:Y:S01]  /*5e40*/  LDCU.64 UR4, c[0x4][0x8] ;  /* 0x01000100ff0477ac */ /* 0x000f220008000a00 */
[----:B-1----:R-:W-:Y:S01]  /*5e50*/  MOV R5, UR9 ;  /* 0x0000000900057c02 */ /* 0x002fe20008000f00 */
[----:B------:R-:W-:Y:S01]  /*5e60*/  IMAD.U32 R4, RZ, RZ, UR8 ;  /* 0x00000008ff047e24 */ /* 0x000fe2000f8e00ff */
[----:B--2---:R-:W-:Y:S01]  /*5e70*/  MOV R7, UR7 ;  /* 0x0000000700077c02 */ /* 0x004fe20008000f00 */
[----:B------:R-:W-:Y:S01]  /*5e80*/  IMAD.U32 R6, RZ, RZ, UR6 ;  /* 0x00000006ff067e24 */ /* 0x000fe2000f8e00ff */
[----:B----4-:R-:W-:Y:S01]  /*5e90*/  MOV R11, UR5 ;  /* 0x00000005000b7c02 */ /* 0x010fe20008000f00 */
[----:B------:R-:W-:Y:S02]  /*5ea0*/  IMAD.U32 R10, RZ, RZ, UR4 ;  /* 0x00000004ff0a7e24 */ /* 0x000fe4000f8e00ff */
[----:B------:R-:W-:Y:S07]  /*5eb0*/  LEPC R20, `(.L_x_112) ;  /* 0x000000001014794e */ /* 0x000fee0000000000 */
[----:B---3-5:R-:W-:Y:S05]  /*5ec0*/  CALL.ABS.NOINC R14 ;  /* 0x000000000e007343 */ /* 0x028fea0003c00000 */
.L_x_112:
[----:B------:R-:W-:Y:S01]  /*5ed0*/  LOP3.LUT P0, RZ, R230, 0x90, RZ, 0xc0, !PT ;  /* 0x00000090e6ff7812 */ /* 0x000fe2000780c0ff */
[----:B------:R-:W-:Y:S11]  /*5ee0*/  BSSY.RECONVERGENT B6, `(.L_x_113) ;  /* 0x0000013000067945 */ /* 0x000ff60003800200 */
[----:B------:R-:W-:Y:S01]  /*5ef0*/  @!UPT UIADD3 URZ, UPT, UPT, URZ, URZ, URZ ;  /* 0x000000fffffff290 */ /* 0x000fe2000fffe0ff */
[----:B------:R-:W-:Y:S05]  /*5f00*/  @!P0 BRA `(.L_x_114) ;  /* 0x0000000000408947 */ /* 0x000fea0003800000 */
        /* <DEDUP_REMOVED lines=16> */
.L_x_114:
[----:B------:R-:W-:Y:S05]  /*6010*/  BSYNC.RECONVERGENT B6 ;  /* 0x0000000000067941 */ /* 0x000fea0003800200 */
.L_x_113:
[----:B------:R-:W-:Y:S01]  /*6020*/  ISETP.NE.U32.AND P3, PT, R204, RZ, PT ;  /* 0x000000ffcc00720c */ /* 0x000fe20003f65070 */
[----:B------:R-:W-:Y:S01]  /*6030*/  UISETP.NE.AND UP1, UPT, UR44, URZ, UPT ;  /* 0x000000ff2c00728c */ /* 0x000fe2000bf25270 */
[----:B------:R-:W-:Y:S02]  /*6040*/  ISETP.NE.U32.AND P4, PT, R200, RZ, PT ;  /* 0x000000ffc800720c */ /* 0x000fe40003f85070 */
[----:B------:R-:W-:Y:S02]  /*6050*/  ISETP.NE.AND.EX P3, PT, R205, RZ, PT, P3 ;  /* 0x000000ffcd00720c */ /* 0x000fe40003f65330 */
[----:B------:R-:W-:Y:S02]  /*6060*/  PLOP3.LUT P1, PT, PT, PT, PT, 0x8, 0x80 ;  /* 0x000000000080781c */ /* 0x000fe40003f2e170 */
[----:B------:R-:W-:Y:S02]  /*6070*/  PLOP3.LUT P0, PT, PT, PT, UP1, 0x80, 0x8 ;  /* 0x000000000008781c */ /* 0x000fe40003f0f018 */
[----:B------:R-:W-:Y:S02]  /*6080*/  ISETP.NE.AND.EX P4, PT, R201, RZ, PT, P4 ;  /* 0x000000ffc900720c */ /* 0x000fe40003f85340 */
[----:B------:R-:W1:Y:S09]  /*6090*/  @UP1 LDCU.64 UR4, c[0x0][0x888] ;  /* 0x00011100ff0417ac */ /* 0x000e720008000a00 */
[----:B------:R-:W-:Y:S01]  /*60a0*/  @P0 PLOP3.LUT P1, PT, P3, PT, PT, 0x80, 0x8 ;  /* 0x000000000008081c */ /* 0x000fe20001f2f070 */
[----:B-1----:R-:W-:Y:S04]  /*60b0*/  @UP1 UISETP.NE.U32.AND UP0, UPT, UR4, URZ, UPT ;  /* 0x000000ff0400128c */ /* 0x002fe8000bf05070 */
[----:B------:R-:W-:Y:S04]  /*60c0*/  @UP1 UISETP.NE.AND.EX UP0, UPT, UR5, URZ, UPT, UP0 ;  /* 0x000000ff0500128c */ /* 0x000fe8000bf05300 */
[----:B------:R-:W-:Y:S01]  /*60d0*/  @UP1 USEL UR4, URZ, 0xffffffff, UP0 ;  /* 0xffffffffff041887 */ /* 0x000fe20008000000 */
[----:B------:R-:W-:Y:S11]  /*60e0*/  @!P3 BRA `(.L_x_115) ;  /* 0x00000000002cb947 */ /* 0x000ff60003800000 */
[----:B------:R-:W-:Y:S01]  /*60f0*/  ISETP.NE.U32.AND P2, PT, R202, RZ, PT ;  /* 0x000000ffca00720c */ /* 0x000fe20003f45070 */
[----:B------:R-:W-:Y:S03]  /*6100*/  IMAD.MOV.U32 R216, RZ, RZ, 0x1 ;  /* 0x00000001ffd87424 */ /* 0x000fe600078e00ff */
[----:B------:R-:W-:Y:S11]  /*6110*/  ISETP.NE.AND.EX P2, PT, R203, RZ, PT, P2 ;  /* 0x000000ffcb00720c */ /* 0x000ff60003f45320 */
[----:B------:R-:W-:Y:S02]  /*6120*/  @!UPT UIADD3 URZ, UPT, UPT, URZ, URZ, URZ ;  /* 0x000000fffffff290 */ /* 0x000fe4000fffe0ff */
[----:B------:R-:W1:Y:S01]  /*6130*/  @P2 LDC.64 R4, c[0x0][0x888] ;  /* 0x00022200ff042b82 */ /* 0x000e620000000a00 */
[----:B------:R-:W-:Y:S04]  /*6140*/  @P2 IMAD R0, R204, UR36, RZ ;  /* 0x00000024cc002c24 */ /* 0x000fe8000f8e02ff */
[----:B-1----:R-:W-:Y:S04]  /*6150*/  @P2 IMAD.WIDE R4, R0, 0x4, R4 ;  /* 0x0000000400042825 */ /* 0x002fe800078e0204 */
[----:B------:R-:W-:Y:S01]  /*6160*/  HFMA2 R0, -RZ, RZ, 0, 5.9604644775390625e-08 ;  /* 0x00000001ff007431 */ /* 0x000fe200000001ff */
[----:B-----5:R1:W5:Y:S04]  /*6170*/  @P2 LDG.E R111, desc[UR40][R4.64] ;  /* 0x00000028046f2981 */ /* 0x020368000c1e1900 */
[----:B------:R-:W-:Y:S01]  /*6180*/  @!P2 PRMT R216, R0, 0x7610, R216 ;  /* 0x0000761000d8a816 */ /* 0x000fe200000000d8 */
[----:B-1----:R-:W2:Y:S06]  /*6190*/  @!P2 LDC R111, c[0x0][0x880] ;  /* 0x00022000ff6fab82 */ /* 0x002eac0000000800 */
.L_x_115:
[----:B------:R-:W-:Y:S05]  /*61a0*/  @!P4 BRA `(.L_x_116) ;  /* 0x000000000020c947 */ /* 0x000fea0003800000 */
[----:B------:R-:W-:Y:S04]  /*61b0*/  ISETP.NE.U32.AND P2, PT, R198, RZ, PT ;  /* 0x000000ffc600720c */ /* 0x000fe80003f45070 */
[----:B------:R-:W-:Y:S11]  /*61c0*/  ISETP.NE.AND.EX P2, PT, R199, RZ, PT, P2 ;  /* 0x000000ffc700720c */ /* 0x000ff60003f45320 */
[----:B------:R-:W-:Y:S02]  /*61d0*/  @!UPT UIADD3 URZ, UPT, UPT, URZ, URZ, URZ ;  /* 0x000000fffffff290 */ /* 0x000fe4000fffe0ff */
[----:B------:R-:W1:Y:S01]  /*61e0*/  @P2 LDC.64 R4, c[0x0][0x8a8] ;  /* 0x00022a00ff042b82 */ /* 0x000e620000000a00 */
[----:B------:R-:W-:Y:S04]  /*61f0*/  @P2 IMAD R0, R200, UR36, RZ ;  /* 0x00000024c8002c24 */ /* 0x000fe8000f8e02ff */
[----:B-1----:R-:W-:Y:S05]  /*6200*/  @P2 IMAD.WIDE R4, R0, 0x4, R4 ;  /* 0x0000000400042825 */ /* 0x002fea00078e0204 */
[----:B-----5:R1:W5:Y:S02]  /*6210*/  @P2 LDG.E R106, desc[UR40][R4.64] ;  /* 0x00000028046a2981 */ /* 0x020364000c1e1900 */
[----:B-1----:R-:W3:Y:S02]  /*6220*/  @!P2 LDC R106, c[0x0][0x8a0] ;  /* 0x00022800ff6aab82 */ /* 0x002ee40000000800 */
.L_x_116:
[----:B--2--5:R-:W-:Y:S01]  /*6230*/  @P0 FSETP.NEU.AND P4, PT, R111, RZ, PT ;  /* 0x000000ff6f00020b */ /* 0x024fe20003f8d000 */
[----:B------:R-:W-:Y:S01]  /*6240*/  IMAD.U32 R3, RZ, RZ, UR4 ;  /* 0x00000004ff037e24 */ /* 0x000fe2000f8e00ff */
[----:B------:R-:W-:Y:S01]  /*6250*/  @P0 LOP3.LUT P2, RZ, R216, 0xff, RZ, 0xc0, !PT ;  /* 0x000000ffd8ff0812 */ /* 0x000fe2000784c0ff */
[----:B------:R-:W-:Y:S01]  /*6260*/  BSSY B1, `(.L_x_117) ;  /* 0x0000046000017945 */ /* 0x000fe20003800000 */
[----:B------:R-:W-:Y:S02]  /*6270*/  @P0 SEL R4, RZ, 0xffffffff, P4 ;  /* 0xffffffffff040807 */ /* 0x000fe40002000000 */
[----:B------:R-:W-:Y:S02]  /*6280*/  CS2R R194, SRZ ;  /* 0x0000000000c27805 */ /* 0x000fe4000001ff00 */
[----:B------:R-:W-:Y:S02]  /*6290*/  LEA R233, R109, UR43, 0x3 ;  /* 0x0000002b6de97c11 */ /* 0x000fe4000f8e18ff */
[----:B------:R-:W-:Y:S02]  /*62a0*/  CS2R R192, SRZ ;  /* 0x0000000000c07805 */ /* 0x000fe4000001ff00 */
[----:B------:R-:W-:Y:S02]  /*62b0*/  @P1 SEL R4, R3, R4, !P2 ;  /* 0x0000000403041207 */ /* 0x000fe40005000000 */
[----:B------:R-:W-:Y:S02]  /*62c0*/  CS2R R178, SRZ ;  /* 0x0000000000b27805 */ /* 0x000fe4000001ff00 */
[----:B------:R-:W-:Y:S02]  /*62d0*/  SHF.L.U32 R0, R229, 0x1f, RZ ;  /* 0x0000001fe5007819 */ /* 0x000fe400000006ff */
[----:B------:R-:W-:Y:S02]  /*62e0*/  CS2R R176, SRZ ;  /* 0x0000000000b07805 */ /* 0x000fe4000001ff00 */
[----:B------:R-:W-:Y:S02]  /*62f0*/  @P0 LOP3.LUT R4, R4, 0x1, RZ, 0xc0, !PT ;  /* 0x0000000104040812 */ /* 0x000fe400078ec0ff */
[----:B------:R-:W-:Y:S02]  /*6300*/  CS2R R162, SRZ ;  /* 0x0000000000a27805 */ /* 0x000fe4000001ff00 */
[----:B------:R-:W-:Y:S02]  /*6310*/  PLOP3.LUT P5, PT, PT, PT, PT, 0x8, 0x80 ;  /* 0x000000000080781c */ /* 0x000fe40003fae170 */
[----:B------:R-:W-:Y:S02]  /*6320*/  CS2R R160, SRZ ;  /* 0x0000000000a07805 */ /* 0x000fe4000001ff00 */
[----:B------:R-:W-:Y:S02]  /*6330*/  ISETP.NE.U32.OR P1, PT, R4, 0x1, !P0 ;  /* 0x000000010400780c */ /* 0x000fe40004725470 */
[----:B------:R-:W-:Y:S02]  /*6340*/  CS2R R146, SRZ ;  /* 0x0000000000927805 */ /* 0x000fe4000001ff00 */
[----:B------:R-:W-:Y:S02]  /*6350*/  CS2R R144, SRZ ;  /* 0x0000000000907805 */ /* 0x000fe4000001ff00 */
[----:B------:R-:W-:Y:S02]  /*6360*/  CS2R R130, SRZ ;  /* 0x0000000000827805 */ /* 0x000fe4000001ff00 */
[----:B------:R-:W-:Y:S02]  /*6370*/  CS2R R128, SRZ ;  /* 0x0000000000807805 */ /* 0x000fe4000001ff00 */
[----:B------:R-:W-:Y:S02]  /*6380*/  CS2R R122, SRZ ;  /* 0x00000000007a7805 */ /* 0x000fe4000001ff00 */
[----:B------:R-:W-:Y:S02]  /*6390*/  CS2R R120, SRZ ;  /* 0x0000000000787805 */ /* 0x000fe4000001ff00 */
[----:B------:R-:W-:Y:S04]  /*63a0*/  @P1 SHF.L.U32 R5, R227, 0x1f, RZ ;  /* 0x0000001fe3051819 */ /* 0x000fe800000006ff */
[----:B------:R-:W1:Y:S01]  /*63b0*/  @P1 SYNCS.PHASECHK.TRANS64.TRYWAIT P0, [UR43+0x120], R5 ;  /* 0x00012005ff0015a7 */ /* 0x000e62000800112b */
[----:B------:R2:W4:Y:S01]  /*63c0*/  SYNCS.PHASECHK.TRANS64.TRYWAIT P4, [R233+URZ+0x160], R0 ;  /* 0x00016000e90075a7 */ /* 0x00052200080811ff */
[----:B-1----:R-:W-:Y:S01]  /*63d0*/  @P1 PLOP3.LUT P5, PT, P0, PT, PT, 0x8, 0x80 ;  /* 0x000000000080181c */ /* 0x002fe200007ae170 */
[----:B------:R-:W-:Y:S01]  /*63e0*/  @!UPT UIADD3 URZ, UPT, UPT, URZ, URZ, URZ ;  /* 0x000000fffffff290 */ /* 0x000fe2000fffe0ff */
[----:B--2-4-:R-:W-:Y:S11]  /*63f0*/  @!P1 BRA `(.L_x_118) ;  /* 0x0000000000b09947 */ /* 0x014ff60003800000 */
[----:B------:R-:W-:Y:S01]  /*6400*/  ISETP.NE.U32.AND P0, PT, RZ, UR38, PT ;  /* 0x00000026ff007c0c */ /* 0x000fe2000bf05070 */
[----:B------:R-:W-:Y:S01]  /*6410*/  BSSY B0, `(.L_x_119) ;  /* 0x000001a000007945 */ /* 0x000fe20003800000 */
[----:B------:R-:W-:Y:S02]  /*6420*/  FSETP.NEU.AND P2, PT, R111, RZ, PT ;  /* 0x000000ff6f00720b */ /* 0x000fe40003f4d000 */
[----:B------:R-:W-:Y:S02]  /*6430*/  CS2R R122, SRZ ;  /* 0x00000000007a7805 */ /* 0x000fe4000001ff00 */
[----:B------:R-:W-:Y:S02]  /*6440*/  ISETP.NE.AND.EX P0, PT, RZ, UR39, PT, P0 ;  /* 0x00000027ff007c0c */ /* 0x000fe4000bf05300 */
[----:B------:R-:W-:Y:S02]  /*6450*/  CS2R R120, SRZ ;  /* 0x0000000000787805 */ /* 0x000fe4000001ff00 */
[----:B------:R-:W-:Y:S02]  /*6460*/  LOP3.LUT P1, RZ, R216, 0xff, RZ, 0xc0, !PT ;  /* 0x000000ffd8ff7812 */ /* 0x000fe4000782c0ff */
[----:B------:R-:W-:Y:S02]  /*6470*/  CS2R R130, SRZ ;  /* 0x0000000000827805 */ /* 0x000fe4000001ff00 */
[----:B------:R-:W-:Y:S02]  /*6480*/  SEL R3, RZ, 0xffffffff, P2 ;  /* 0xffffffffff037807 */ /* 0x000fe40001000000 */
[----:B------:R-:W-:Y:S02]  /*6490*/  CS2R R128, SRZ ;  /* 0x0000000000807805 */ /* 0x000fe4000001ff00 */
[----:B------:R-:W-:Y:S02]  /*64a0*/  SEL R4, RZ, 0xffffffff, P0 ;  /* 0xffffffffff047807 */ /* 0x000fe40000000000 */
[----:B------:R-:W-:Y:S02]  /*64b0*/  CS2R R146, SRZ ;  /* 0x0000000000927805 */ /* 0x000fe4000001ff00 */
[----:B------:R-:W-:Y:S02]  /*64c0*/  CS2R R144, SRZ ;  /* 0x0000000000907805 */ /* 0x000fe4000001ff00 */
[----:B------:R-:W-:Y:S02]  /*64d0*/  CS2R R162, SRZ ;  /* 0x0000000000a27805 */ /* 0x000fe4000001ff00 */
[----:B------:R-:W-:Y:S02]  /*64e0*/  @P3 SEL R3, R4, R3, !P1 ;  /* 0x0000000304033207 */ /* 0x000fe40004800000 */
[----:B------:R-:W-:Y:S02]  /*64f0*/  CS2R R160, SRZ ;  /* 0x0000000000a07805 */ /* 0x000fe4000001ff00 */
[----:B------:R-:W-:Y:S02]  /*6500*/  CS2R R178, SRZ ;  /* 0x0000000000b27805 */ /* 0x000fe4000001ff00 */
[----:B------:R-:W-:Y:S02]  /*6510*/  CS2R R176, SRZ ;  /* 0x0000000000b07805 */ /* 0x000fe4000001ff00 */
[----:B------:R-:W-:Y:S02]  /*6520*/  LOP3.LUT R3, R3, 0x1, RZ, 0xc0, !PT ;  /* 0x0000000103037812 */ /* 0x000fe400078ec0ff */
[----:B------:R-:W-:Y:S02]  /*6530*/  CS2R R194, SRZ ;  /* 0x0000000000c27805 */ /* 0x000fe4000001ff00 */
[----:B------:R-:W-:Y:S02]  /*6540*/  CS2R R192, SRZ ;  /* 0x0000000000c07805 */ /* 0x000fe4000001ff00 */
[----:B------:R-:W-:Y:S01]  /*6550*/  ISETP.NE.U32.AND P0, PT, R3, 0x1, PT ;  /* 0x000000010300780c */ /* 0x000fe20003f05070 */
[----:B------:R-:W-:Y:S01]  /*6560*/  @!UPT UIADD3 URZ, UPT, UPT, URZ, URZ, URZ ;  /* 0x000000fffffff290 */ /* 0x000fe2000fffe0ff */
[----:B------:R-:W-:Y:S11]  /*6570*/  @!P5 BRA `(.L_x_120) ;  /* 0x00000000000cd947 */ /* 0x000ff60003800000 */
[----:B------:R-:W-:Y:S04]  /*6580*/  SHF.L.U32 R4, R227, 0x1f, RZ ;  /* 0x0000001fe3047819 */ /* 0x000fe800000006ff */
[----:B------:R-:W1:Y:S02]  /*6590*/  SYNCS.PHASECHK.TRANS64.TRYWAIT P1, [UR43+0x120], R4 ;  /* 0x00012004ff0075a7 */ /* 0x000e64000802112b */
[----:B-1----:R-:W-:Y:S05]  /*65a0*/  @!P1 BRA `(.L_x_121) ;  /* 0x0000002c00f09947 */ /* 0x002fea0003800000 */
.L_x_120:
[----:B------:R-:W-:Y:S05]  /*65b0*/  BSYNC B0 ;  /* 0x0000000000007941 */ /* 0x000fea0003800000 */
.L_x_119:
[----:B------:R2:W4:Y:S01]  /*65c0*/  @P0 LDS.128 R120, [R224+UR43+0x200] ;  /* 0x0002002be0780984 */ /* 0x0005220008000c00 */
[----:B------:R-:W-:Y:S01]  /*65d0*/  UIADD3 UR4, UPT, UPT, UR43, 0x128, URZ ;  /* 0x000001282b047890 */ /* 0x000fe2000fffe0ff */
[----:B------:R-:W-:Y:S02]  /*65e0*/  LOP3.LUT R227, R227, 0x1, RZ, 0x3c, !PT ;  /* 0x00000001e3e37812 */ /* 0x000fe400078e3cff */
[----:B------:R2:W1:Y:S01]  /*65f0*/  @P0 LDS.128 R128, [R220+0x200] ;  /* 0x00020000dc800984 */ /* 0x0004620000000c00 */
[----:B------:R-:W-:Y:S03]  /*6600*/  UPRMT UR4, UR37, 0x654, UR4 ;  /* 0x0000065425047896 */ /* 0x000fe60008000004 */
[----:B------:R2:W1:Y:S04]  /*6610*/  @P0 LDS.128 R144, [R224+UR43+0x1200] ;  /* 0x0012002be0900984 */ /* 0x0004680008000c00 */
[----:B------:R2:W1:Y:S04]  /*6620*/  @P0 LDS.128 R160, [R219+0x200] ;  /* 0x00020000dba00984 */ /* 0x0004680000000c00 */
[----:B------:R2:W1:Y:S04]  /*6630*/  @P0 LDS.128 R176, [R224+UR43+0x2200] ;  /* 0x0022002be0b00984 */ /* 0x0004680008000c00 */
[----:B------:R2:W1:Y:S01]  /*6640*/  @P0 LDS.128 R192, [R218+0x200] ;  /* 0x00020000dac00984 */ /* 0x0004620000000c00 */
[----:B------:R-:W-:Y:S01]  /*6650*/  @!PT LDS RZ, [RZ] ;  /* 0x00000000fffff984 */ /* 0x000fe20000000800 */
[----:B------:R-:W-:Y:S01]  /*6660*/  @!PT LDS RZ, [RZ] ;  /* 0x00000000fffff984 */ /* 0x000fe20000000800 */
[----:B------:R-:W-:Y:S01]  /*6670*/  @!PT LDS RZ, [RZ] ;  /* 0x00000000fffff984 */ /* 0x000fe20000000800 */
[----:B------:R-:W-:Y:S01]  /*6680*/  @!PT LDS RZ, [RZ] ;  /* 0x00000000fffff984 */ /* 0x000fe20000000800 */
[----:B------:R5:W-:Y:S06]  /*6690*/  MEMBAR.ALL.CTA ;  /* 0x0000000000007992 */ /* 0x000bec0000008000 */
[----:B-----5:R-:W5:Y:S02]  /*66a0*/  FENCE.VIEW.ASYNC.S ;  /* 0x00000000000073c6 */ /* 0x020f640000000000 */
[----:B-----5:R-:W-:Y:S01]  /*66b0*/  SYNCS.ARRIVE.TRANS64.RED.A1T0 RZ, [UR4], RZ ;  /* 0x000000ffffff79a7 */ /* 0x020fe20008100404 */
.L_x_118:
[----:B------:R-:W-:Y:S05]  /*66c0*/  BSYNC B1 ;  /* 0x0000000000017941 */ /* 0x000fea0003800000 */
.L_x_117:
[----:B------:R-:W-:Y:S05]  /*66d0*/  IMAD R108, R109, 0x60, R2 ;  /* 0x000000606d6c7824 */ /* 0x000fea00078e0202 */
[----:B-1----:R-:W-:Y:S04]  /*66e0*/  SHF.R.U32.HI R4, RZ, 0x15, R108 ;  /* 0x00000015ff047819 */ /* 0x002fe8000001166c */
[----:B------:R-:W-:Y:S01]  /*66f0*/  LOP3.LUT P0, RZ, R4, 0x3, R225, 0x48, !PT ;  /* 0x0000000304ff7812 */ /* 0x000fe200078048e1 */
[----:B------:R-:W-:Y:S01]  /*6700*/  @!UPT UIADD3 URZ, UPT, UPT, URZ, URZ, URZ ;  /* 0x000000fffffff290 */ /* 0x000fe2000fffe0ff */
[----:B------:R-:W-:Y:S11]  /*6710*/  @P4 BRA `(.L_x_122) ;  /* 0x0000000000084947 */ /* 0x000ff60003800000 */
[----:B------:R-:W1:Y:S02]  /*6720*/  SYNCS.PHASECHK.TRANS64.TRYWAIT P1, [R233+URZ+0x160], R0 ;  /* 0x00016000e90075a7 */ /* 0x000e6400080211ff */
[----:B-1----:R-:W-:Y:S05]  /*6730*/  @!P1 BRA `(.L_x_123) ;  /* 0x0000002c00a49947 */ /* 0x002fea0003800000 */
.L_x_122:
[----:B------:R-:W-:Y:S05]  /*6740*/  @!P0 BRA `(.L_x_124) ;  /* 0x0000000000408947 */ /* 0x000fea0003800000 */
[----:B------:R-:W1:Y:S01]  /*6750*/  LDCU.64 UR8, c[0x4][0x70] ;  /* 0x01000e00ff0877ac */ /* 0x000e620008000a00 */
[----:B------:R-:W-:Y:S01]  /*6760*/  MOV R15, 0x0 ;  /* 0x00000000000f7802 */ /* 0x000fe20000000f00 */
[----:B------:R-:W-:Y:S02]  /*6770*/  HFMA2 R12, -RZ, RZ, 0, 5.9604644775390625e-08 ;  /* 0x00000001ff0c7431 */ /* 0x000fe400000001ff */
[----:B------:R-:W-:Y:S02]  /*6780*/  IMAD.MOV.U32 R8, RZ, RZ, 0x192 ;  /* 0x00000192ff087424 */ /* 0x000fe400078e00ff */
[----:B------:R-:W-:Y:S01]  /*6790*/  IMAD.MOV.U32 R13, RZ, RZ, RZ ;  /* 0x000000ffff0d7224 */ /* 0x000fe200078e00ff */
[----:B------:R-:W5:Y:S01]  /*67a0*/  LDCU.64 UR6, c[0x4][0x78] ;  /* 0x01000f00ff0677ac */ /* 0x000f620008000a00 */
[----:B------:R-:W2:Y:S01]  /*67b0*/  LDC.64 R14, c[0x4][R15] ;  /* 0x010000000f0e7b82 */ /* 0x000ea20000000a00 */
[----:B------:R-:W3:Y:S01]  /*67c0*/  LDCU.64 UR4, c[0x4][0x10] ;  /* 0x01000200ff0477ac */ /* 0x000ee20008000a00 */
[----:B-1----:R-:W-:Y:S01]  /*67d0*/  MOV R5, UR9 ;  /* 0x0000000900057c02 */ /* 0x002fe20008000f00 */
[----:B------:R-:W-:Y:S01]  /*67e0*/  IMAD.U32 R4, RZ, RZ, UR8 ;  /* 0x00000008ff047e24 */ /* 0x000fe2000f8e00ff */
[----:B-----5:R-:W-:Y:S01]  /*67f0*/  MOV R7, UR7 ;  /* 0x0000000700077c02 */ /* 0x020fe20008000f00 */
[----:B------:R-:W-:Y:S01]  /*6800*/  IMAD.U32 R6, RZ, RZ, UR6 ;  /* 0x00000006ff067e24 */ /* 0x000fe2000f8e00ff */
[----:B---3--:R-:W-:Y:S01]  /*6810*/  MOV R11, UR5 ;  /* 0x00000005000b7c02 */ /* 0x008fe20008000f00 */
[----:B------:R-:W-:Y:S02]  /*6820*/  IMAD.U32 R10, RZ, RZ, UR4 ;  /* 0x00000004ff0a7e24 */ /* 0x000fe4000f8e00ff */
[----:B------:R-:W-:Y:S07]  /*6830*/  LEPC R20, `(.L_x_124) ;  /* 0x000000001014794e */ /* 0x000fee0000000000 */
[----:B--2-4-:R-:W-:Y:S05]  /*6840*/  CALL.ABS.NOINC R14 ;  /* 0x000000000e007343 */ /* 0x014fea0003c00000 */
.L_x_124:
[----:B------:R-:W-:Y:S05]  /*6850*/  WARPSYNC.ALL ;  /* 0x0000000000007948 */ /* 0x000fea0003800000 */
[C---:B------:R-:W-:Y:S01]  /*6860*/  R2UR UR4, R108.reuse ;  /* 0x000000006c0472ca */ /* 0x040fe200000e0000 */
[----:B------:R-:W-:Y:S05]  /*6870*/  VIADD R0, R108, 0x20 ;  /* 0x000000206c007836 */ /* 0x000fea0000000000 */
[----:B------:R-:W-:Y:S04]  /*6880*/  SHF.R.U32.HI R0, RZ, 0x15, R0 ;  /* 0x00000015ff007819 */ /* 0x000fe80000011600 */
[----:B------:R-:W-:Y:S03]  /*6890*/  LOP3.LUT P0, RZ, R0, 0x3, R225, 0x48, !PT ;  /* 0x0000000300ff7812 */ /* 0x000fe600078048e1 */
[----:B------:R-:W1:Y:S10]  /*68a0*/  LDTM.x32 R56, tmem[UR4] ;  /* 0x00000004003879ee */ /* 0x000e7400082c0000 */
[----:B-1----:R-:W-:Y:S05]  /*68b0*/  @!P0 BRA `(.L_x_125) ;  /* 0x0000000000408947 */ /* 0x002fea0003800000 */
        /* <DEDUP_REMOVED lines=16> */
.L_x_125:
[----:B------:R-:W-:Y:S05]  /*69c0*/  WARPSYNC.ALL ;  /* 0x0000000000007948 */ /* 0x000fea0003800000 */
[C---:B------:R-:W-:Y:S01]  /*69d0*/  R2UR UR4, R108.reuse ;  /* 0x000000006c0472ca */ /* 0x040fe200000e0000 */
[----:B------:R-:W-:Y:S05]  /*69e0*/  VIADD R0, R108, 0x40 ;  /* 0x000000406c007836 */ /* 0x000fea0000000000 */
[----:B------:R-:W-:Y:S04]  /*69f0*/  SHF.R.U32.HI R0, RZ, 0x15, R0 ;  /* 0x00000015ff007819 */ /* 0x000fe80000011600 */
[----:B------:R-:W-:Y:S03]  /*6a00*/  LOP3.LUT P0, RZ, R0, 0x3, R225, 0x48, !PT ;  /* 0x0000000300ff7812 */ /* 0x000fe600078048e1 */
[----:B------:R-:W1:Y:S10]  /*6a10*/  LDTM.x32 R24, tmem[UR4+0x20] ;  /* 0x00002004001879ee */ /* 0x000e7400082c0000 */
        /* <DEDUP_REMOVED lines=17> */
.L_x_126:
[----:B------:R-:W-:Y:S01]  /*6b30*/  LOP3.LUT P0, RZ, R223, 0x60, RZ, 0xc0, !PT ;  /* 0x00000060dfff7812 */ /* 0x000fe2000780c0ff */
[----:B------:R-:W-:Y:S05]  /*6b40*/  WARPSYNC.ALL ;  /* 0x0000000000007948 */ /* 0x000fea0003800000 */
[----:B----4-:R-:W-:Y:S01]  /*6b50*/  F2FP.F16.E4M3.UNPACK_B R118, R120 ;  /* 0x00000078ff76723e */ /* 0x010fe200020006ff */
[C---:B---3--:R-:W-:Y:S01]  /*6b60*/  FMUL R88, R106.reuse, R26 ;  /* 0x0000001a6a587220 */ /* 0x048fe20000400000 */
[----:B------:R-:W-:Y:S01]  /*6b70*/  F2FP.F16.E4M3.UNPACK_B R117, R120.H1 ;  /* 0x00000078ff75723e */ /* 0x000fe200030006ff */
[----:B------:R-:W-:Y:S01]  /*6b80*/  FMUL R89, R106, R27 ;  /* 0x0000001b6a597220 */ /* 0x000fe20000400000 */
[-C--:B------:R-:W-:Y:S01]  /*6b90*/  F2FP.F16.E4M3.UNPACK_B R115, R121.reuse ;  /* 0x00000079ff73723e */ /* 0x080fe200020006ff */
[--C-:B------:R-:W-:Y:S01]  /*6ba0*/  HADD2.F32 R4, -RZ, R118.reuse.H0_H0 ;  /* 0x20000076ff047230 */ /* 0x100fe20000004100 */
[----:B------:R-:W-:Y:S01]  /*6bb0*/  F2FP.F16.E4M3.UNPACK_B R113, R121.H1 ;  /* 0x00000079ff71723e */ /* 0x000fe200030006ff */
[----:B------:R-:W-:Y:S01]  /*6bc0*/  HADD2.F32 R6, -RZ, R118.H1_H1 ;  /* 0x30000076ff067230 */ /* 0x000fe20000004100 */
[----:B------:R-:W-:Y:S01]  /*6bd0*/  R2UR UR4, R108 ;  /* 0x000000006c0472ca */ /* 0x000fe200000e0000 */
[--C-:B------:R-:W-:Y:S02]  /*6be0*/  HADD2.F32 R5, -RZ, R117.reuse.H0_H0 ;  /* 0x20000075ff057230 */ /* 0x100fe40000004100 */
[C---:B------:R-:W-:Y:S01]  /*6bf0*/  FMUL R90, R106.reuse, R28 ;  /* 0x0000001c6a5a7220 */ /* 0x040fe20000400000 */
[----:B------:R-:W-:Y:S01]  /*6c00*/  F2FP.F16.E4M3.UNPACK_B R110, R122 ;  /* 0x0000007aff6e723e */ /* 0x000fe200020006ff */
[----:B------:R-:W-:Y:S02]  /*6c10*/  HADD2.F32 R8, -RZ, R117.H1_H1 ;  /* 0x30000075ff087230 */ /* 0x000fe40000004100 */
[C---:B------:R-:W-:Y:S01]  /*6c20*/  FMUL R91, R106.reuse, R29 ;  /* 0x0000001d6a5b7220 */ /* 0x040fe20000400000 */
[--C-:B------:R-:W-:Y:S02]  /*6c30*/  HADD2.F32 R7, -RZ, R115.reuse.H0_H0 ;  /* 0x20000073ff077230 */ /* 0x100fe40000004100 */
[C---:B------:R-:W-:Y:S01]  /*6c40*/  FMUL R92, R106.reuse, R30 ;  /* 0x0000001e6a5c7220 */ /* 0x040fe20000400000 */
[----:B------:R-:W-:Y:S01]  /*6c50*/  F2FP.F16.E4M3.UNPACK_B R112, R122.H1 ;  /* 0x0000007aff70723e */ /* 0x000fe200030006ff */
[----:B------:R-:W-:Y:S02]  /*6c60*/  HADD2.F32 R10, -RZ, R115.H1_H1 ;  /* 0x30000073ff0a7230 */ /* 0x000fe40000004100 */
[C---:B------:R-:W-:Y:S01]  /*6c70*/  FMUL R93, R106.reuse, R31 ;  /* 0x0000001f6a5d7220 */ /* 0x040fe20000400000 */
[--C-:B------:R-:W-:Y:S02]  /*6c80*/  HADD2.F32 R9, -RZ, R113.reuse.H0_H0 ;  /* 0x20000071ff097230 */ /* 0x100fe40000004100 */
[C---:B------:R-:W-:Y:S01]  /*6c90*/  FMUL R94, R106.reuse, R32 ;  /* 0x000000206a5e7220 */ /* 0x040fe20000400000 */
[----:B------:R-:W-:Y:S01]  /*6ca0*/  F2FP.F16.E4M3.UNPACK_B R114, R123 ;  /* 0x0000007bff72723e */ /* 0x000fe200020006ff */
[----:B------:R-:W-:Y:S02]  /*6cb0*/  HADD2.F32 R12, -RZ, R113.H1_H1 ;  /* 0x30000071ff0c7230 */ /* 0x000fe40000004100 */
[C---:B------:R-:W-:Y:S01]  /*6cc0*/  FMUL R95, R106.reuse, R33 ;  /* 0x000000216a5f7220 */ /* 0x040fe20000400000 */
[C---:B------:R-:W-:Y:S01]  /*6cd0*/  FMUL R96, R106.reuse, R34 ;  /* 0x000000226a607220 */ /* 0x040fe20000400000 */
[----:B------:R-:W-:Y:S01]  /*6ce0*/  F2FP.F16.E4M3.UNPACK_B R116, R123.H1 ;  /* 0x0000007bff74723e */ /* 0x000fe200030006ff */
[C---:B------:R-:W-:Y:S01]  /*6cf0*/  FMUL R97, R106.reuse, R35 ;  /* 0x000000236a617220 */ /* 0x040fe20000400000 */
[C---:B------:R-:W-:Y:S01]  /*6d00*/  FMUL R56, R106.reuse, R56 ;  /* 0x000000386a387220 */ /* 0x040fe20000400000 */
[----:B------:R-:W-:Y:S01]  /*6d10*/  F2FP.F16.E4M3.UNPACK_B R120, R128 ;  /* 0x00000080ff78723e */ /* 0x000fe200020006ff */
[C---:B------:R-:W-:Y:S01]  /*6d20*/  FMUL R57, R106.reuse, R57 ;  /* 0x000000396a397220 */ /* 0x040fe20000400000 */
[C---:B------:R-:W-:Y:S01]  /*6d30*/  FMUL R58, R106.reuse, R58 ;  /* 0x0000003a6a3a7220 */ /* 0x040fe20000400000 */
[----:B------:R-:W-:Y:S01]  /*6d40*/  F2FP.F16.E4M3.UNPACK_B R122, R128.H1 ;  /* 0x00000080ff7a723e */ /* 0x000fe200030006ff */
[C---:B------:R-:W-:Y:S01]  /*6d50*/  FFMA R56, R111.reuse, R4, R56 ;  /* 0x000000046f387223 */ /* 0x040fe20000000038 */
[C---:B------:R-:W-:Y:S01]  /*6d60*/  FFMA R57, R111.reuse, R6, R57 ;  /* 0x000000066f397223 */ /* 0x040fe20000000039 */
[----:B------:R-:W-:Y:S01]  /*6d70*/  F2FP.F16.E4M3.UNPACK_B R124, R129 ;  /* 0x00000081ff7c723e */ /* 0x000fe200020006ff */
[C---:B------:R-:W-:Y:S01]  /*6d80*/  FFMA R58, R111.reuse, R5, R58 ;  /* 0x000000056f3a7223 */ /* 0x040fe2000000003a */
[C---:B------:R-:W-:Y:S01]  /*6d90*/  FMUL R59, R106.reuse, R59 ;  /* 0x0000003b6a3b7220 */ /* 0x040fe20000400000 */
[----:B------:R-:W-:Y:S01]  /*6da0*/  F2FP.F16.E4M3.UNPACK_B R126, R129.H1 ;  /* 0x00000081ff7e723e */ /* 0x000fe200030006ff */
[--C-:B------:R-:W-:Y:S02]  /*6db0*/  HADD2.F32 R113, -RZ, R110.reuse.H0_H0 ;  /* 0x2000006eff717230 */ /* 0x100fe40000004100 */
[C---:B------:R-:W-:Y:S01]  /*6dc0*/  FMUL R60, R106.reuse, R60 ;  /* 0x0000003c6a3c7220 */ /* 0x040fe20000400000 */
[C---:B------:R-:W-:Y:S01]  /*6dd0*/  FFMA R59, R111.reuse, R8, R59 ;  /* 0x000000086f3b7223 */ /* 0x040fe2000000003b */
[-C--:B------:R-:W-:Y:S01]  /*6de0*/  F2FP.F16.E4M3.UNPACK_B R128, R130.reuse ;  /* 0x00000082ff80723e */ /* 0x080fe200020006ff */
[----:B------:R-:W-:Y:S02]  /*6df0*/  HADD2.F32 R110, -RZ, R110.H1_H1 ;  /* 0x3000006eff6e7230 */ /* 0x000fe40000004100 */
[C---:B------:R-:W-:Y:S01]  /*6e00*/  FFMA R60, R111.reuse, R7, R60 ;  /* 0x000000076f3c7223 */ /* 0x040fe2000000003c */
[C---:B------:R-:W-:Y:S01]  /*6e10*/  FMUL R61, R106.reuse, R61 ;  /* 0x0000003d6a3d7220 */ /* 0x040fe20000400000 */
[----:B------:R-:W-:Y:S01]  /*6e20*/  F2FP.F16.E4M3.UNPACK_B R130, R130.H1 ;  /* 0x00000082ff82723e */ /* 0x000fe200030006ff */
[--C-:B------:R-:W-:Y:S02]  /*6e30*/  HADD2.F32 R115, -RZ, R112.reuse.H0_H0 ;  /* 0x20000070ff737230 */ /* 0x100fe40000004100 */
[C---:B------:R-:W-:Y:S01]  /*6e40*/  FMUL R62, R106.reuse, R62 ;  /* 0x0000003e6a3e7220 */ /* 0x040fe20000400000 */
[C---:B------:R-:W-:Y:S01]  /*6e50*/  FFMA R61, R111.reuse, R10, R61 ;  /* 0x0000000a6f3d7223 */ /* 0x040fe2000000003d */
[----:B------:R-:W-:Y:S01]  /*6e60*/  F2FP.F16.E4M3.UNPACK_B R132, R131 ;  /* 0x00000083ff84723e */ /* 0x000fe200020006ff */
[----:B------:R-:W-:Y:S02]  /*6e70*/  HADD2.F32 R112, -RZ, R112.H1_H1 ;  /* 0x30000070ff707230 */ /* 0x000fe40000004100 */
[----:B------:R-:W-:Y:S01]  /*6e80*/  FFMA R62, R111, R9, R62 ;  /* 0x000000096f3e7223 */ /* 0x000fe2000000003e */
[C---:B------:R-:W-:Y:S01]  /*6e90*/  FMUL R63, R106.reuse, R63 ;  /* 0x0000003f6a3f7220 */ /* 0x040fe20000400000 */
[----:B------:R-:W-:Y:S01]  /*6ea0*/  F2FP.F16.E4M3.UNPACK_B R134, R131.H1 ;  /* 0x00000083ff86723e */ /* 0x000fe200030006ff */
[--C-:B------:R-:W-:Y:S01]  /*6eb0*/  HADD2.F32 R117, -RZ, R114.reuse.H0_H0 ;  /* 0x20000072ff757230 */ /* 0x100fe20000004100 */
[----:B------:R-:W-:Y:S01]  /*6ec0*/  F2FP.SATFINITE.E4M3.F32.PACK_AB_MERGE_C R208, R59, R58, RZ ;  /* 0x0000003a3bd0723e */ /* 0x000fe200048070ff */
[----:B------:R-:W-:Y:S01]  /*6ed0*/  FFMA R63, R111, R12, R63 ;  /* 0x0000000c6f3f7223 */ /* 0x000fe2000000003f */
[C---:B------:R-:W-:Y:S01]  /*6ee0*/  FMUL R0, R106.reuse, R72 ;  /* 0x000000486a007220 */ /* 0x040fe20000400000 */
[----:B------:R-:W-:Y:S01]  /*6ef0*/  HADD2.F32 R114, -RZ, R114.H1_H1 ;  /* 0x30000072ff727230 */ /* 0x000fe20000004100 */
[----:B------:R-:W-:Y:S01]  /*6f00*/  F2FP.SATFINITE.E4M3.F32.PACK_AB_MERGE_C R208, R57, R56, R208 ;  /* 0x0000003839d0723e */ /* 0x000fe200048070d0 */
[C---:B------:R-:W-:Y:S01]  /*6f10*/  FMUL R3, R106.reuse, R73 ;  /* 0x000000496a037220 */ /* 0x040fe20000400000 */
[----:B------:R-:W-:Y:S01]  /*6f20*/  F2FP.SATFINITE.E4M3.F32.PACK_AB_MERGE_C R209, R63, R62, RZ ;  /* 0x0000003e3fd1723e */ /* 0x000fe200048070ff */
[C---:B------:R-:W-:Y:S01]  /*6f30*/  FMUL R72, R106.reuse, R76 ;  /* 0x0000004c6a487220 */ /* 0x040fe20000400000 */
[--C-:B------:R-:W-:Y:S02]  /*6f40*/  HADD2.F32 R119, -RZ, R116.reuse.H0_H0 ;  /* 0x20000074ff777230 */ /* 0x100fe40000004100 */
[C---:B------:R-:W-:Y:S01]  /*6f50*/  FMUL R73, R106.reuse, R77 ;  /* 0x0000004d6a497220 */ /* 0x040fe20000400000 */
[----:B------:R-:W-:Y:S01]  /*6f60*/  F2FP.SATFINITE.E4M3.F32.PACK_AB_MERGE_C R209, R61, R60, R209 ;  /* 0x0000003c3dd1723e */ /* 0x000fe200048070d1 */
[C---:B------:R-:W-:Y:S01]  /*6f70*/  FMUL R76, R106.reuse, R80 ;  /* 0x000000506a4c7220 */ /* 0x040fe20000400000 */
[----:B------:R-:W-:Y:S02]  /*6f80*/  HADD2.F32 R116, -RZ, R116.H1_H1 ;  /* 0x30000074ff747230 */ /* 0x000fe40000004100 */
[C---:B------:R-:W-:Y:S01]  /*6f90*/  FMUL R80, R106.reuse, R84 ;  /* 0x000000546a507220 */ /* 0x040fe20000400000 */
[C---:B------:R-:W-:Y:S01]  /*6fa0*/  FMUL R84, R106.reuse, R24 ;  /* 0x000000186a547220 */ /* 0x040fe20000400000 */
[--C-:B------:R-:W-:Y:S02]  /*6fb0*/  HADD2.F32 R118, -RZ, R120.reuse.H0_H0 ;  /* 0x20000078ff767230 */ /* 0x100fe40000004100 */
[C---:B------:R-:W-:Y:S01]  /*6fc0*/  FMUL R77, R106.reuse, R81 ;  /* 0x000000516a4d7220 */ /* 0x040fe20000400000 */
[C---:B------:R-:W-:Y:S01]  /*6fd0*/  FMUL R81, R106.reuse, R85 ;  /* 0x000000556a517220 */ /* 0x040fe20000400000 */
[----:B------:R-:W-:Y:S01]  /*6fe0*/  F2FP.F16.E4M3.UNPACK_B R136, R144 ;  /* 0x00000090ff88723e */ /* 0x000fe200020006ff */
[----:B------:R-:W-:Y:S02]  /*6ff0*/  HADD2.F32 R120, -RZ, R120.H1_H1 ;  /* 0x30000078ff787230 */ /* 0x000fe40000004100 */
[C---:B------:R-:W-:Y:S01]  /*7000*/  FMUL R85, R106.reuse, R25 ;  /* 0x000000196a557220 */ /* 0x040fe20000400000 */
[C---:B------:R-:W-:Y:S01]  /*7010*/  FMUL R64, R106.reuse, R64 ;  /* 0x000000406a407220 */ /* 0x040fe20000400000 */
[----:B------:R-:W-:Y:S01]  /*7020*/  F2FP.F16.E4M3.UNPACK_B R138, R144.H1 ;  /* 0x00000090ff8a723e */ /* 0x000fe200030006ff */
[--C-:B------:R-:W-:Y:S01]  /*7030*/  HADD2.F32 R121, -RZ, R122.reuse.H0_H0 ;  /* 0x2000007aff797230 */ /* 0x100fe20000004100 */
[----:B------:R-:W1:Y:S01]  /*7040*/  LDTM.x32 R4, tmem[UR4+0x40] ;  /* 0x00004004000479ee */ /* 0x000e6200082c0000 */
[----:B------:R-:W-:Y:S01]  /*7050*/  NOP ;  /* 0x0000000000007918 */ /* 0x000fe20000000000 */
[C---:B------:R-:W-:Y:S01]  /*7060*/  FFMA R64, R111.reuse, R113, R64 ;  /* 0x000000716f407223 */ /* 0x040fe20000000040 */
[C---:B------:R-:W-:Y:S01]  /*7070*/  FMUL R65, R106.reuse, R65 ;  /* 0x000000416a417220 */ /* 0x040fe20000400000 */
[-C--:B------:R-:W-:Y:S01]  /*7080*/  F2FP.F16.E4M3.UNPACK_B R140, R145.reuse ;  /* 0x00000091ff8c723e */ /* 0x080fe200020006ff */
[----:B------:R-:W-:Y:S02]  /*7090*/  HADD2.F32 R122, -RZ, R122.H1_H1 ;  /* 0x3000007aff7a7230 */ /* 0x000fe40000004100 */
[C---:B------:R-:W-:Y:S01]  /*70a0*/  FMUL R68, R106.reuse, R68 ;  /* 0x000000446a447220 */ /* 0x040fe20000400000 */
[C---:B------:R-:W-:Y:S01]  /*70b0*/  FFMA R65, R111.reuse, R110, R65 ;  /* 0x0000006e6f417223 */ /* 0x040fe20000000041 */
[----:B------:R-:W-:Y:S01]  /*70c0*/  F2FP.F16.E4M3.UNPACK_B R142, R145.H1 ;  /* 0x00000091ff8e723e */ /* 0x000fe200030006ff */
[--C-:B------:R-:W-:Y:S02]  /*70d0*/  HADD2.F32 R123, -RZ, R124.reuse.H0_H0 ;  /* 0x2000007cff7b7230 */ /* 0x100fe40000004100 */
[C---:B------:R-:W-:Y:S01]  /*70e0*/  FMUL R69, R106.reuse, R69 ;  /* 0x000000456a457220 */ /* 0x040fe20000400000 */
[----:B------:R-:W-:Y:S02]  /*70f0*/  HADD2.F32 R124, -RZ, R124.H1_H1 ;  /* 0x3000007cff7c7230 */ /* 0x000fe40000004100 */
[C---:B------:R-:W-:Y:S01]  /*7100*/  FMUL R87, R106.reuse, R87 ;  /* 0x000000576a577220 */ /* 0x040fe20000400000 */
[----:B------:R-:W-:Y:S01]  /*7110*/  F2FP.F16.E4M3.UNPACK_B R144, R146 ;  /* 0x00000092ff90723e */ /* 0x000fe200020006ff */
[--C-:B------:R-:W-:Y:S02]  /*7120*/  HADD2.F32 R127, -RZ, R128.reuse.H0_H0 ;  /* 0x20000080ff7f7230 */ /* 0x100fe40000004100 */
[C---:B------:R-:W-:Y:S01]  /*7130*/  FMUL R36, R106.reuse, R36 ;  /* 0x000000246a247220 */ /* 0x040fe20000400000 */
[----:B------:R-:W-:Y:S02]  /*7140*/  HADD2.F32 R128, -RZ, R128.H1_H1 ;  /* 0x30000080ff807230 */ /* 0x000fe40000004100 */
[C---:B------:R-:W-:Y:S01]  /*7150*/  FMUL R37, R106.reuse, R37 ;  /* 0x000000256a257220 */ /* 0x040fe20000400000 */
        /* <DEDUP_REMOVED lines=22> */
[C---:B-1----:R-:W-:Y:S01]  /*72c0*/  FMUL R4, R106.reuse, R4 ;  /* 0x000000046a047220 */ /* 0x042fe20000400000 */
        /* <DEDUP_REMOVED lines=13> */
[C---:B------:R-:W-:Y:S01]  /*73a0*/  FMUL R16, R106.reuse, R16 ;  /* 0x000000106a107220 */ /* 0x040fe20000400000 */
[C---:B------:R-:W-:Y:S01]  /*73b0*/  FMUL R17, R106.reuse, R17 ;  /* 0x000000116a117220 */ /* 0x040fe20000400000 */
[----:B------:R-:W-:Y:S01]  /*73c0*/  F2FP.F16.E4M3.UNPACK_B R162, R162.H1 ;  /* 0x000000a2ffa2723e */ /* 0x000fe200030006ff */
        /* <DEDUP_REMOVED lines=22> */
[C---:B------:R-:W-:Y:S01]  /*7530*/  FFMA R66, R111.reuse, R115, R66 ;  /* 0x000000736f427223 */ /* 0x040fe20000000042 */
[----:B------:R-:W-:Y:S01]  /*7540*/  F2FP.F16.E4M3.UNPACK_B R174, R177.H1 ;  /* 0x000000b1ffae723e */ /* 0x000fe200030006ff */
[--C-:B------:R-:W-:Y:S02]  /*7550*/  HADD2.F32 R171, -RZ, R172.reuse.H0_H0 ;  /* 0x200000acffab7230 */ /* 0x100fe40000004100 */
[C---:B------:R-:W-:Y:S01]  /*7560*/  FFMA R67, R111.reuse, R112, R67 ;  /* 0x000000706f437223 */ /* 0x040fe20000000043 */
[C---:B------:R-:W-:Y:S01]  /*7570*/  FFMA R68, R111.reuse, R117, R68 ;  /* 0x000000756f447223 */ /* 0x040fe20000000044 */
[----:B------:R-:W-:Y:S01]  /*7580*/  F2FP.F16.E4M3.UNPACK_B R176, R178 ;  /* 0x000000b2ffb0723e */ /* 0x000fe200020006ff */
[----:B------:R-:W-:Y:S01]  /*7590*/  FFMA R69, R111, R114, R69 ;  /* 0x000000726f457223 */ /* 0x000fe20000000045 */
[----:B------:R-:W-:Y:S01]  /*75a0*/  HADD2.F32 R172, -RZ, R172.H1_H1 ;  /* 0x300000acffac7230 */ /* 0x000fe20000004100 */
[----:B------:R-:W-:Y:S01]  /*75b0*/  F2FP.SATFINITE.E4M3.F32.PACK_AB_MERGE_C R210, R67, R66, RZ ;  /* 0x0000004243d2723e */ /* 0x000fe200048070ff */
[C---:B------:R-:W-:Y:S01]  /*75c0*/  FMUL R70, R106.reuse, R70 ;  /* 0x000000466a467220 */ /* 0x040fe20000400000 */
[--C-:B------:R-:W-:Y:S02]  /*75d0*/  HADD2.F32 R175, -RZ, R176.reuse.H0_H0 ;  /* 0x200000b0ffaf7230 */ /* 0x100fe40000004100 */
[C---:B------:R-:W-:Y:S01]  /*75e0*/  FMUL R71, R106.reuse, R71 ;  /* 0x000000476a477220 */ /* 0x040fe20000400000 */
[----:B------:R-:W-:Y:S01]  /*75f0*/  F2FP.SATFINITE.E4M3.F32.PACK_AB_MERGE_C R210, R65, R64, R210 ;  /* 0x0000004041d2723e */ /* 0x000fe200048070d2 */
[C---:B------:R-:W-:Y:S01]  /*7600*/  FFMA R70, R111.reuse, R119, R70 ;  /* 0x000000776f467223 */ /* 0x040fe20000000046 */
[----:B------:R-:W-:Y:S02]  /*7610*/  HADD2.F32 R176, -RZ, R176.H1_H1 ;  /* 0x300000b0ffb07230 */ /* 0x000fe40000004100 */
[C---:B------:R-:W-:Y:S01]  /*7620*/  FFMA R71, R111.reuse, R116, R71 ;  /* 0x000000746f477223 */ /* 0x040fe20000000047 */
[C---:B------:R-:W-:Y:S01]  /*7630*/  FFMA R0, R111.reuse, R118, R0 ;  /* 0x000000766f007223 */ /* 0x040fe20000000000 */
[----:B------:R-:W-:Y:S01]  /*7640*/  F2FP.F16.E4M3.UNPACK_B R178, R178.H1 ;  /* 0x000000b2ffb2723e */ /* 0x000fe200030006ff */
[----:B------:R-:W-:Y:S01]  /*7650*/  FFMA R3, R111, R120, R3 ;  /* 0x000000786f037223 */ /* 0x000fe20000000003 */
[C---:B------:R-:W-:Y:S01]  /*7660*/  FMUL R74, R106.reuse, R74 ;  /* 0x0000004a6a4a7220 */ /* 0x040fe20000400000 */
[----:B------:R-:W-:Y:S01]  /*7670*/  F2FP.SATFINITE.E4M3.F32.PACK_AB_MERGE_C R70, R71, R70, RZ ;  /* 0x000000464746723e */ /* 0x000fe200048070ff */
[C---:B------:R-:W-:Y:S01]  /*7680*/  FMUL R75, R106.reuse, R75 ;  /* 0x0000004b6a4b7220 */ /* 0x040fe20000400000 */
[--C-:B------:R-:W-:Y:S02]  /*7690*/  HADD2.F32 R125, -RZ, R126.reuse.H0_H0 ;  /* 0x2000007eff7d7230 */ /* 0x100fe40000004100 */
[----:B------:R-:W-:Y:S01]  /*76a0*/  FFMA R74, R111, R121, R74 ;  /* 0x000000796f4a7223 */ /* 0x000fe2000000004a */
[----:B------:R-:W-:Y:S01]  /*76b0*/  F2FP.SATFINITE.E4M3.F32.PACK_AB_MERGE_C R211, R69, R68, R70 ;  /* 0x0000004445d3723e */ /* 0x000fe20004807046 */
[C---:B------:R-:W-:Y:S01]  /*76c0*/  FFMA R75, R111.reuse, R122, R75 ;  /* 0x0000007a6f4b7223 */ /* 0x040fe2000000004b */
[----:B------:R-:W-:Y:S01]  /*76d0*/  FFMA R72, R111, R123, R72 ;  /* 0x0000007b6f487223 */ /* 0x000fe20000000048 */
[----:B------:R-:W-:Y:S01]  /*76e0*/  IADD3 R68, PT, PT, R233, 0x180, RZ ;  /* 0x00000180e9447810 */ /* 0x000fe20007ffe0ff */
[C---:B------:R-:W-:Y:S01]  /*76f0*/  FFMA R73, R111.reuse, R124, R73 ;  /* 0x0000007c6f497223 */ /* 0x040fe20000000049 */
[----:B------:R-:W-:Y:S01]  /*7700*/  FMUL R78, R106, R78 ;  /* 0x0000004e6a4e7220 */ /* 0x000fe20000400000 */
[----:B------:R-:W-:Y:S01]  /*7710*/  F2FP.F16.E4M3.UNPACK_B R180, R179 ;  /* 0x000000b3ffb4723e */ /* 0x000fe200020006ff */
[----:B------:R-:W-:Y:S01]  /*7720*/  HADD2.F32 R126, -RZ, R126.H1_H1 ;  /* 0x3000007eff7e7230 */ /* 0x000fe20000004100 */
[----:B------:R-:W-:Y:S01]  /*7730*/  LOP3.LUT R68, R68, 0xfefffff8, RZ, 0xc0, !PT ;  /* 0xfefffff844447812 */ /* 0x000fe200078ec0ff */
[C---:B------:R-:W-:Y:S01]  /*7740*/  FFMA R78, R111.reuse, R125, R78 ;  /* 0x0000007d6f4e7223 */ /* 0x040fe2000000004e */
[C---:B------:R-:W-:Y:S01]  /*7750*/  FMUL R79, R106.reuse, R79 ;  /* 0x0000004f6a4f7220 */ /* 0x040fe20000400000 */
[----:B------:R-:W-:Y:S01]  /*7760*/  HADD2.F32 R129, -RZ, R130.H0_H0 ;  /* 0x20000082ff817230 */ /* 0x000fe20000004100 */
[----:B------:R1:W-:Y:S01]  /*7770*/  SYNCS.ARRIVE.TRANS64.RED.A1T0 RZ, [R68+URZ], RZ ;  /* 0x000000ff44ff79a7 */ /* 0x0003e200081004ff */
[----:B------:R3:W-:Y:S01]  /*7780*/  STS.128 [R224+UR43+0x3200], R208 ;  /* 0x003200d0e0007988 */ /* 0x0007e20008000c2b */
[C---:B------:R-:W-:Y:S01]  /*7790*/  FFMA R79, R111.reuse, R126, R79 ;  /* 0x0000007e6f4f7223 */ /* 0x040fe2000000004f */
[C---:B------:R-:W-:Y:S01]  /*77a0*/  FFMA R76, R111.reuse, R127, R76 ;  /* 0x0000007f6f4c7223 */ /* 0x040fe2000000004c */
[----:B------:R-:W-:Y:S01]  /*77b0*/  F2FP.F16.E4M3.UNPACK_B R182, R179.H1 ;  /* 0x000000b3ffb6723e */ /* 0x000fe200030006ff */
[----:B------:R-:W-:Y:S01]  /*77c0*/  FFMA R77, R111, R128, R77 ;  /* 0x000000806f4d7223 */ /* 0x000fe2000000004d */
[--C-:B------:R-:W-:Y:S01]  /*77d0*/  HADD2.F32 R179, -RZ, R180.reuse.H0_H0 ;  /* 0x200000b4ffb37230 */ /* 0x100fe20000004100 */
[----:B------:R-:W-:Y:S01]  /*77e0*/  F2FP.SATFINITE.E4M3.F32.PACK_AB_MERGE_C R69, R79, R78, RZ ;  /* 0x0000004e4f45723e */ /* 0x000fe200048070ff */
[----:B------:R-:W-:Y:S02]  /*77f0*/  HADD2.F32 R180, -RZ, R180.H1_H1 ;  /* 0x300000b4ffb47230 */ /* 0x000fe40000004100 */
[C---:B------:R-:W-:Y:S01]  /*7800*/  FMUL R82, R106.reuse, R82 ;  /* 0x000000526a527220 */ /* 0x040fe20000400000 */
[----:B------:R-:W-:Y:S01]  /*7810*/  HADD2.F32 R130, -RZ, R130.H1_H1 ;  /* 0x30000082ff827230 */ /* 0x000fe20000004100 */
[----:B------:R-:W-:Y:S01]  /*7820*/  F2FP.SATFINITE.E4M3.F32.PACK_AB_MERGE_C R69, R73, R72, R69 ;  /* 0x000000484945723e */ /* 0x000fe20004807045 */
[C---:B------:R-:W-:Y:S01]  /*7830*/  FMUL R83, R106.reuse, R83 ;  /* 0x000000536a537220 */ /* 0x040fe20000400000 */
[--C-:B------:R-:W-:Y:S02]  /*7840*/  HADD2.F32 R133, -RZ, R134.reuse.H0_H0 ;  /* 0x20000086ff857230 */ /* 0x100fe40000004100 */
[C---:B------:R-:W-:Y:S01]  /*7850*/  FFMA R82, R111.reuse, R129, R82 ;  /* 0x000000816f527223 */ /* 0x040fe20000000052 */
[----:B------:R-:W-:Y:S02]  /*7860*/  HADD2.F32 R134, -RZ, R134.H1_H1 ;  /* 0x30000086ff867230 */ /* 0x000fe40000004100 */
[C---:B------:R-:W-:Y:S01]  /*7870*/  FFMA R83, R111.reuse, R130, R83 ;  /* 0x000000826f537223 */ /* 0x040fe20000000053 */
[C---:B------:R-:W-:Y:S01]  /*7880*/  FFMA R80, R111.reuse, R131, R80 ;  /* 0x000000836f507223 */ /* 0x040fe20000000050 */
[----:B------:R-:W-:Y:S01]  /*7890*/  F2FP.F16.E4M3.UNPACK_B R184, R192 ;  /* 0x000000c0ffb8723e */ /* 0x000fe200020006ff */
[----:B------:R-:W-:Y:S01]  /*78a0*/  FFMA R81, R111, R132, R81 ;  /* 0x000000846f517223 */ /* 0x000fe20000000051 */
[C---:B------:R-:W-:Y:S01]  /*78b0*/  FMUL R86, R106.reuse, R86 ;  /* 0x000000566a567220 */ /* 0x040fe20000400000 */
[----:B------:R-:W-:Y:S01]  /*78c0*/  F2FP.SATFINITE.E4M3.F32.PACK_AB_MERGE_C R70, R83, R82, RZ ;  /* 0x000000525346723e */ /* 0x000fe200048070ff */
[--C-:B------:R-:W-:Y:S01]  /*78d0*/  HADD2.F32 R137, -RZ, R138.reuse.H0_H0 ;  /* 0x2000008aff897230 */ /* 0x100fe20000004100 */
[----:B-1----:R-:W-:Y:S01]  /*78e0*/  F2FP.SATFINITE.E4M3.F32.PACK_AB_MERGE_C R68, R75, R74, RZ ;  /* 0x0000004a4b44723e */ /* 0x002fe200048070ff */
[----:B------:R-:W-:Y:S01]  /*78f0*/  FFMA R86, R111, R133, R86 ;  /* 0x000000856f567223 */ /* 0x000fe20000000056 */
[----:B------:R-:W-:Y:S01]  /*7900*/  HADD2.F32 R138, -RZ, R138.H1_H1 ;  /* 0x3000008aff8a7230 */ /* 0x000fe20000004100 */
[----:B------:R-:W-:Y:S01]  /*7910*/  F2FP.SATFINITE.E4M3.F32.PACK_AB_MERGE_C R70, R77, R76, R70 ;  /* 0x0000004c4d46723e */ /* 0x000fe20004807046 */
[----:B------:R-:W-:Y:S01]  /*7920*/  FFMA R87, R111, R134, R87 ;  /* 0x000000866f577223 */ /* 0x000fe20000000057 */
[----:B------:R-:W-:Y:S01]  /*7930*/  F2FP.SATFINITE.E4M3.F32.PACK_AB_MERGE_C R68, R3, R0, R68 ;  /* 0x000000000344723e */ /* 0x000fe20004807044 */
[C---:B------:R-:W-:Y:S01]  /*7940*/  FFMA R84, R111.reuse, R135, R84 ;  /* 0x000000876f547223 */ /* 0x040fe20000000054 */
[----:B------:R-:W-:Y:S01]  /*7950*/  FFMA R85, R111, R136, R85 ;  /* 0x000000886f557223 */ /* 0x000fe20000000055 */
[--C-:B------:R-:W-:Y:S01]  /*7960*/  HADD2.F32 R141, -RZ, R142.reuse.H0_H0 ;  /* 0x2000008eff8d7230 */ /* 0x100fe20000004100 */
[----:B------:R-:W-:Y:S01]  /*7970*/  F2FP.SATFINITE.E4M3.F32.PACK_AB_MERGE_C R71, R87, R86, RZ ;  /* 0x000000565747723e */ /* 0x000fe200048070ff */
[C---:B------:R-:W-:Y:S01]  /*7980*/  FFMA R88, R111.reuse, R137, R88 ;  /* 0x000000896f587223 */ /* 0x040fe20000000058 */
[----:B------:R-:W-:Y:S02]  /*7990*/  HADD2.F32 R142, -RZ, R142.H1_H1 ;  /* 0x3000008eff8e7230 */ /* 0x000fe40000004100 */
[----:B------:R-:W-:Y:S01]  /*79a0*/  FFMA R89, R111, R138, R89 ;  /* 0x0000008a6f597223 */ /* 0x000fe20000000059 */
[----:B------:R-:W-:Y:S01]  /*79b0*/  F2FP.SATFINITE.E4M3.F32.PACK_AB_MERGE_C R71, R81, R80, R71 ;  /* 0x000000505147723e */ /* 0x000fe20004807047 */
[C---:B------:R-:W-:Y:S01]  /*79c0*/  FFMA R90, R111.reuse, R139, R90 ;  /* 0x0000008b6f5a7223 */ /* 0x040fe2000000005a */
[----:B------:R-:W-:Y:S01]  /*79d0*/  FFMA R91, R111, R140, R91 ;  /* 0x0000008c6f5b7223 */ /* 0x000fe2000000005b */
[--C-:B------:R-:W-:Y:S01]  /*79e0*/  HADD2.F32 R145, -RZ, R146.reuse.H0_H0 ;  /* 0x20000092ff917230 */ /* 0x100fe20000004100 */
[----:B------:R-:W-:Y:S01]  /*79f0*/  F2FP.SATFINITE.E4M3.F32.PACK_AB_MERGE_C R88, R89, R88, RZ ;  /* 0x000000585958723e */ /* 0x000fe200048070ff */
[----:B------:R3:W-:Y:S01]  /*7a00*/  STS.128 [R220+0x3200], R68 ;  /* 0x00320044dc007388 */ /* 0x0007e20000000c00 */
[----:B------:R-:W-:Y:S01]  /*7a10*/  FFMA R92, R111, R141, R92 ;  /* 0x0000008d6f5c7223 */ /* 0x000fe2000000005c */
[----:B------:R-:W-:Y:S01]  /*7a20*/  HADD2.F32 R146, -RZ, R146.H1_H1 ;  /* 0x30000092ff927230 */ /* 0x000fe20000004100 */
[----:B------:R-:W-:Y:S01]  /*7a30*/  F2FP.SATFINITE.E4M3.F32.PACK_AB_MERGE_C R84, R85, R84, R88 ;  /* 0x000000545554723e */ /* 0x000fe20004807058 */
[C---:B------:R-:W-:Y:S01]  /*7a40*/  FFMA R93, R111.reuse, R142, R93 ;  /* 0x0000008e6f5d7223 */ /* 0x040fe2000000005d */
[C---:B------:R-:W-:Y:S01]  /*7a50*/  FFMA R94, R111.reuse, R143, R94 ;  /* 0x0000008f6f5e7223 */ /* 0x040fe2000000005e */
[C---:B------:R-:W-:Y:S01]  /*7a60*/  FFMA R95, R111.reuse, R144, R95 ;  /* 0x000000906f5f7223 */ /* 0x040fe2000000005f */
[----:B------:R-:W-:Y:S02]  /*7a70*/  HADD2.F32 R149, -RZ, R150.H0_H0 ;  /* 0x20000096ff957230 */ /* 0x000fe40000004100 */
[----:B------:R-:W-:Y:S01]  /*7a80*/  FFMA R96, R111, R145, R96 ;  /* 0x000000916f607223 */ /* 0x000fe20000000060 */
[----:B------:R-:W-:Y:S01]  /*7a90*/  F2FP.SATFINITE.E4M3.F32.PACK_AB_MERGE_C R85, R93, R92, RZ ;  /* 0x0000005c5d55723e */ /* 0x000fe200048070ff */
[C---:B------:R-:W-:Y:S01]  /*7aa0*/  FFMA R97, R111.reuse, R146, R97 ;  /* 0x000000926f617223 */ /* 0x040fe20000000061 */
[C---:B------:R-:W-:Y:S01]  /*7ab0*/  FFMA R36, R111.reuse, R147, R36 ;  /* 0x000000936f247223 */ /* 0x040fe20000000024 */
[----:B------:R-:W-:Y:S01]  /*7ac0*/  FFMA R37, R111, R148, R37 ;  /* 0x000000946f257223 */ /* 0x000fe20000000025 */
[----:B------:R-:W-:Y:S01]  /*7ad0*/  F2FP.SATFINITE.E4M3.F32.PACK_AB_MERGE_C R85, R91, R90, R85 ;  /* 0x0000005a5b55723e */ /* 0x000fe20004807055 */
        /* <DEDUP_REMOVED lines=9> */
[C---:B------:R-:W-:Y:S01]  /*7b70*/  FMUL R42, R106.reuse, R42 ;  /* 0x0000002a6a2a7220 */ /* 0x040fe20000400000 */
[----:B------:R-:W-:Y:S02]  /*7b80*/  HADD2.F32 R154, -RZ, R154.H1_H1 ;  /* 0x3000009aff9a7230 */ /* 0x000fe40000004100 */
[C---:B------:R-:W-:Y:S01]  /*7b90*/  FFMA R39, R111.reuse, R150, R39 ;  /* 0x000000966f277223 */ /* 0x040fe20000000027 */
[C---:B------:R-:W-:Y:S01]  /*7ba0*/  FFMA R40, R111.reuse, R151, R40 ;  /* 0x000000976f287223 */ /* 0x040fe20000000028 */
[C---:B------:R-:W-:Y:S01]  /*7bb0*/  FFMA R41, R111.reuse, R152, R41 ;  /* 0x000000986f297223 */ /* 0x040fe20000000029 */
[----:B------:R-:W-:Y:S01]  /*7bc0*/  FFMA R42, R111, R153, R42 ;  /* 0x000000996f2a7223 */ /* 0x000fe2000000002a */
[----:B------:R-:W-:Y:S01]  /*7bd0*/  F2FP.F16.E4M3.UNPACK_B R186, R192.H1 ;  /* 0x000000c0ffba723e */ /* 0x000fe200030006ff */
[C---:B------:R-:W-:Y:S01]  /*7be0*/  FMUL R43, R106.reuse, R43 ;  /* 0x0000002b6a2b7220 */ /* 0x040fe20000400000 */
[--C-:B------:R-:W-:Y:S01]  /*7bf0*/  HADD2.F32 R157, -RZ, R158.reuse.H0_H0 ;  /* 0x2000009eff9d7230 */ /* 0x100fe20000004100 */
[----:B------:R-:W-:Y:S01]  /*7c00*/  F2FP.SATFINITE.E4M3.F32.PACK_AB_MERGE_C R38, R39, R38, RZ ;  /* 0x000000262726723e */ /* 0x000fe200048070ff */
[C---:B------:R-:W-:Y:S01]  /*7c10*/  FMUL R46, R106.reuse, R46 ;  /* 0x0000002e6a2e7220 */ /* 0x040fe20000400000 */
[----:B------:R-:W-:Y:S02]  /*7c20*/  HADD2.F32 R158, -RZ, R158.H1_H1 ;  /* 0x3000009eff9e7230 */ /* 0x000fe40000004100 */
[----:B------:R-:W-:Y:S01]  /*7c30*/  FFMA R43, R111, R154, R43 ;  /* 0x0000009a6f2b7223 */ /* 0x000fe2000000002b */
[----:B------:R-:W-:Y:S01]  /*7c40*/  F2FP.SATFINITE.E4M3.F32.PACK_AB_MERGE_C R87, R37, R36, R38 ;  /* 0x000000242557723e */ /* 0x000fe20004807026 */
[C---:B------:R-:W-:Y:S01]  /*7c50*/  FFMA R44, R111.reuse, R155, R44 ;  /* 0x0000009b6f2c7223 */ /* 0x040fe2000000002c */
[C---:B------:R-:W-:Y:S01]  /*7c60*/  FFMA R45, R111.reuse, R156, R45 ;  /* 0x0000009c6f2d7223 */ /* 0x040fe2000000002d */
[----:B------:R-:W-:Y:S01]  /*7c70*/  FFMA R46, R111, R157, R46 ;  /* 0x0000009d6f2e7223 */ /* 0x000fe2000000002e */
[----:B------:R-:W-:Y:S01]  /*7c80*/  F2FP.F16.E4M3.UNPACK_B R188, R193 ;  /* 0x000000c1ffbc723e */ /* 0x000fe200020006ff */
[----:B------:R3:W-:Y:S01]  /*7c90*/  STS.128 [R224+UR43+0x4200], R84 ;  /* 0x00420054e0007988 */ /* 0x0007e20008000c2b */
[----:B------:R-:W-:Y:S01]  /*7ca0*/  F2FP.SATFINITE.E4M3.F32.PACK_AB_MERGE_C R42, R43, R42, RZ ;  /* 0x0000002a2b2a723e */ /* 0x000fe200048070ff */
[C---:B------:R-:W-:Y:S01]  /*7cb0*/  FMUL R47, R106.reuse, R47 ;  /* 0x0000002f6a2f7220 */ /* 0x040fe20000400000 */
[--C-:B------:R-:W-:Y:S02]  /*7cc0*/  HADD2.F32 R161, -RZ, R162.reuse.H0_H0 ;  /* 0x200000a2ffa17230 */ /* 0x100fe40000004100 */
[C---:B------:R-:W-:Y:S01]  /*7cd0*/  FMUL R50, R106.reuse, R50 ;  /* 0x000000326a327220 */ /* 0x040fe20000400000 */
[----:B------:R-:W-:Y:S01]  /*7ce0*/  HADD2.F32 R162, -RZ, R162.H1_H1 ;  /* 0x300000a2ffa27230 */ /* 0x000fe20000004100 */
[----:B------:R-:W-:Y:S01]  /*7cf0*/  F2FP.SATFINITE.E4M3.F32.PACK_AB_MERGE_C R40, R41, R40, R42 ;  /* 0x000000282928723e */ /* 0x000fe2000480702a */
[C---:B------:R-:W-:Y:S01]  /*7d00*/  FFMA R47, R111.reuse, R158, R47 ;  /* 0x0000009e6f2f7223 */ /* 0x040fe2000000002f */
[C---:B------:R-:W-:Y:S01]  /*7d10*/  FFMA R48, R111.reuse, R159, R48 ;  /* 0x0000009f6f307223 */ /* 0x040fe20000000030 */
[C---:B------:R-:W-:Y:S01]  /*7d20*/  FFMA R49, R111.reuse, R160, R49 ;  /* 0x000000a06f317223 */ /* 0x040fe20000000031 */
[----:B------:R-:W-:Y:S01]  /*7d30*/  FFMA R50, R111, R161, R50 ;  /* 0x000000a16f327223 */ /* 0x000fe20000000032 */
[----:B------:R-:W-:Y:S01]  /*7d40*/  F2FP.F16.E4M3.UNPACK_B R190, R193.H1 ;  /* 0x000000c1ffbe723e */ /* 0x000fe200030006ff */
[--C-:B------:R-:W-:Y:S01]  /*7d50*/  HADD2.F32 R187, -RZ, R188.reuse.H0_H0 ;  /* 0x200000bcffbb7230 */ /* 0x100fe20000004100 */
[----:B------:R-:W-:Y:S01]  /*7d60*/  F2FP.SATFINITE.E4M3.F32.PACK_AB_MERGE_C R46, R47, R46, RZ ;  /* 0x0000002e2f2e723e */ /* 0x000fe200048070ff */
[----:B------:R-:W-:Y:S02]  /*7d70*/  HADD2.F32 R188, -RZ, R188.H1_H1 ;  /* 0x300000bcffbc7230 */ /* 0x000fe40000004100 */
[C---:B------:R-:W-:Y:S01]  /*7d80*/  FMUL R51, R106.reuse, R51 ;  /* 0x000000336a337220 */ /* 0x040fe20000400000 */
[--C-:B------:R-:W-:Y:S01]  /*7d90*/  HADD2.F32 R165, -RZ, R166.reuse.H0_H0 ;  /* 0x200000a6ffa57230 */ /* 0x100fe20000004100 */
[----:B------:R-:W-:Y:S01]  /*7da0*/  F2FP.SATFINITE.E4M3.F32.PACK_AB_MERGE_C R41, R45, R44, R46 ;  /* 0x0000002c2d29723e */ /* 0x000fe2000480702e */
[C---:B------:R-:W-:Y:S01]  /*7db0*/  FMUL R54, R106.reuse, R54 ;  /* 0x000000366a367220 */ /* 0x040fe20000400000 */
[----:B------:R-:W-:Y:S02]  /*7dc0*/  HADD2.F32 R166, -RZ, R166.H1_H1 ;  /* 0x300000a6ffa67230 */ /* 0x000fe40000004100 */
[C---:B------:R-:W-:Y:S01]  /*7dd0*/  FFMA R51, R111.reuse, R162, R51 ;  /* 0x000000a26f337223 */ /* 0x040fe20000000033 */
[C---:B------:R-:W-:Y:S01]  /*7de0*/  FFMA R52, R111.reuse, R163, R52 ;  /* 0x000000a36f347223 */ /* 0x040fe20000000034 */
[C---:B------:R-:W-:Y:S01]  /*7df0*/  FFMA R53, R111.reuse, R164, R53 ;  /* 0x000000a46f357223 */ /* 0x040fe20000000035 */
[----:B------:R-:W-:Y:S01]  /*7e00*/  FFMA R54, R111, R165, R54 ;  /* 0x000000a56f367223 */ /* 0x000fe20000000036 */
[----:B------:R-:W-:Y:S01]  /*7e10*/  F2FP.F16.E4M3.UNPACK_B R192, R194 ;  /* 0x000000c2ffc0723e */ /* 0x000fe200020006ff */
[C---:B------:R-:W-:Y:S01]  /*7e20*/  FMUL R55, R106.reuse, R55 ;  /* 0x000000376a377220 */ /* 0x040fe20000400000 */
[--C-:B------:R-:W-:Y:S01]  /*7e30*/  HADD2.F32 R169, -RZ, R170.reuse.H0_H0 ;  /* 0x200000aaffa97230 */ /* 0x100fe20000004100 */
[----:B------:R-:W-:Y:S01]  /*7e40*/  F2FP.SATFINITE.E4M3.F32.PACK_AB_MERGE_C R42, R51, R50, RZ ;  /* 0x00000032332a723e */ /* 0x000fe200048070ff */
[----:B------:R-:W-:Y:S02]  /*7e50*/  HADD2.F32 R170, -RZ, R170.H1_H1 ;  /* 0x300000aaffaa7230 */ /* 0x000fe40000004100 */
[C---:B------:R-:W-:Y:S01]  /*7e60*/  FFMA R55, R111.reuse, R166, R55 ;  /* 0x000000a66f377223 */ /* 0x040fe20000000037 */
[----:B------:R-:W-:Y:S01]  /*7e70*/  FFMA R4, R111, R167, R4 ;  /* 0x000000a76f047223 */ /* 0x000fe20000000004 */
[----:B------:R-:W-:Y:S01]  /*7e80*/  F2FP.SATFINITE.E4M3.F32.PACK_AB_MERGE_C R42, R49, R48, R42 ;  /* 0x00000030312a723e */ /* 0x000fe2000480702a */
[----:B------:R-:W-:Y:S01]  /*7e90*/  FFMA R5, R111, R168, R5 ;  /* 0x000000a86f057223 */ /* 0x000fe20000000005 */
[--C-:B------:R-:W-:Y:S01]  /*7ea0*/  HADD2.F32 R191, -RZ, R192.reuse.H0_H0 ;  /* 0x200000c0ffbf7230 */ /* 0x100fe20000004100 */
[----:B------:R-:W-:Y:S01]  /*7eb0*/  F2FP.SATFINITE.E4M3.F32.PACK_AB_MERGE_C R43, R55, R54, RZ ;  /* 0x00000036372b723e */ /* 0x000fe200048070ff */
[----:B------:R-:W-:Y:S02]  /*7ec0*/  HADD2.F32 R192, -RZ, R192.H1_H1 ;  /* 0x300000c0ffc07230 */ /* 0x000fe40000004100 */
[C---:B------:R-:W-:Y:S01]  /*7ed0*/  FMUL R6, R106.reuse, R6 ;  /* 0x000000066a067220 */ /* 0x040fe20000400000 */
[C---:B------:R-:W-:Y:S01]  /*7ee0*/  FMUL R7, R106.reuse, R7 ;  /* 0x000000076a077220 */ /* 0x040fe20000400000 */
[--C-:B------:R-:W-:Y:S01]  /*7ef0*/  HADD2.F32 R173, -RZ, R174.reuse.H0_H0 ;  /* 0x200000aeffad7230 */ /* 0x100fe20000004100 */
[----:B------:R-:W-:Y:S01]  /*7f00*/  F2FP.SATFINITE.E4M3.F32.PACK_AB_MERGE_C R43, R53, R52, R43 ;  /* 0x00000034352b723e */ /* 0x000fe2000480702b */
[C---:B------:R-:W-:Y:S01]  /*7f10*/  FFMA R6, R111.reuse, R169, R6 ;  /* 0x000000a96f067223 */ /* 0x040fe20000000006 */
[C---:B------:R-:W-:Y:S01]  /*7f20*/  FFMA R7, R111.reuse, R170, R7 ;  /* 0x000000aa6f077223 */ /* 0x040fe20000000007 */
[C---:B------:R-:W-:Y:S01]  /*7f30*/  FFMA R8, R111.reuse, R171, R8 ;  /* 0x000000ab6f087223 */ /* 0x040fe20000000008 */
[----:B------:R-:W-:Y:S01]  /*7f40*/  FFMA R9, R111, R172, R9 ;  /* 0x000000ac6f097223 */ /* 0x000fe20000000009 */
[----:B------:R-:W-:Y:S01]  /*7f50*/  F2FP.F16.E4M3.UNPACK_B R194, R194.H1 ;  /* 0x000000c2ffc2723e */ /* 0x000fe200030006ff */
[----:B------:R3:W-:Y:S01]  /*7f60*/  STS.128 [R219+0x3200], R40 ;  /* 0x00320028db007388 */ /* 0x0007e20000000c00 */
        /* <DEDUP_REMOVED lines=10> */
[----:B------:R-:W-:Y:S01]  /*8010*/  F2FP.F16.E4M3.UNPACK_B R196, R195 ;  /* 0x000000c3ffc4723e */ /* 0x000fe200020006ff */
[----:B------:R-:W-:Y:S01]  /*8020*/  HADD2.F32 R178, -RZ, R178.H1_H1 ;  /* 0x300000b2ffb27230 */ /* 0x000fe20000004100 */
[----:B------:R-:W-:Y:S01]  /*8030*/  F2FP.SATFINITE.E4M3.F32.PACK_AB_MERGE_C R10, R11, R10, RZ ;  /* 0x0000000a0b0a723e */ /* 0x000fe200048070ff */
[C---:B------:R-:W-:Y:S01]  /*8040*/  FMUL R14, R106.reuse, R14 ;  /* 0x0000000e6a0e7220 */ /* 0x040fe20000400000 */
[C---:B------:R-:W-:Y:S01]  /*8050*/  FMUL R15, R106.reuse, R15 ;  /* 0x0000000f6a0f7220 */ /* 0x040fe20000400000 */
[--C-:B------:R-:W-:Y:S01]  /*8060*/  HADD2.F32 R181, -RZ, R182.reuse.H0_H0 ;  /* 0x200000b6ffb57230 */ /* 0x100fe20000004100 */
[----:B------:R-:W-:Y:S01]  /*8070*/  F2FP.SATFINITE.E4M3.F32.PACK_AB_MERGE_C R5, R9, R8, R10 ;  /* 0x000000080905723e */ /* 0x000fe2000480700a */
[C---:B------:R-:W-:Y:S01]  /*8080*/  FFMA R14, R111.reuse, R177, R14 ;  /* 0x000000b16f0e7223 */ /* 0x040fe2000000000e */
[C---:B------:R-:W-:Y:S01]  /*8090*/  FFMA R15, R111.reuse, R178, R15 ;  /* 0x000000b26f0f7223 */ /* 0x040fe2000000000f */
[C---:B------:R-:W-:Y:S01]  /*80a0*/  FFMA R16, R111.reuse, R179, R16 ;  /* 0x000000b36f107223 */ /* 0x040fe20000000010 */
[C---:B------:R-:W-:Y:S01]  /*80b0*/  FFMA R17, R111.reuse, R180, R17 ;  /* 0x000000b46f117223 */ /* 0x040fe20000000011 */
[----:B------:R-:W-:Y:S02]  /*80c0*/  HADD2.F32 R182, -RZ, R182.H1_H1 ;  /* 0x300000b6ffb67230 */ /* 0x000fe40000004100 */
[C---:B------:R-:W-:Y:S01]  /*80d0*/  FMUL R18, R106.reuse, R18 ;  /* 0x000000126a127220 */ /* 0x040fe20000400000 */
[C---:B------:R-:W-:Y:S01]  /*80e0*/  FMUL R19, R106.reuse, R19 ;  /* 0x000000136a137220 */ /* 0x040fe20000400000 */
[--C-:B------:R-:W-:Y:S02]  /*80f0*/  HADD2.F32 R185, -RZ, R186.reuse.H0_H0 ;  /* 0x200000baffb97230 */ /* 0x100fe40000004100 */
[C---:B------:R-:W-:Y:S01]  /*8100*/  FMUL R22, R106.reuse, R22 ;  /* 0x000000166a167220 */ /* 0x040fe20000400000 */
[----:B------:R-:W-:Y:S02]  /*8110*/  HADD2.F32 R186, -RZ, R186.H1_H1 ;  /* 0x300000baffba7230 */ /* 0x000fe40000004100 */
[C---:B------:R-:W-:Y:S01]  /*8120*/  FFMA R18, R111.reuse, R181, R18 ;  /* 0x000000b56f127223 */ /* 0x040fe20000000012 */
[C---:B------:R-:W-:Y:S01]  /*8130*/  FFMA R19, R111.reuse, R182, R19 ;  /* 0x000000b66f137223 */ /* 0x040fe20000000013 */
[C---:B------:R-:W-:Y:S01]  /*8140*/  FFMA R20, R111.reuse, R183, R20 ;  /* 0x000000b76f147223 */ /* 0x040fe20000000014 */
[C---:B------:R-:W-:Y:S01]  /*8150*/  FFMA R21, R111.reuse, R184, R21 ;  /* 0x000000b86f157223 */ /* 0x040fe20000000015 */
[--C-:B------:R-:W-:Y:S02]  /*8160*/  HADD2.F32 R189, -RZ, R190.reuse.H0_H0 ;  /* 0x200000beffbd7230 */ /* 0x100fe40000004100 */
[C---:B------:R-:W-:Y:S01]  /*8170*/  FFMA R22, R111.reuse, R185, R22 ;  /* 0x000000b96f167223 */ /* 0x040fe20000000016 */
[----:B------:R-:W-:Y:S02]  /*8180*/  HADD2.F32 R190, -RZ, R190.H1_H1 ;  /* 0x300000beffbe7230 */ /* 0x000fe40000004100 */
[C---:B------:R-:W-:Y:S01]  /*8190*/  FMUL R26, R106.reuse, R26 ;  /* 0x0000001a6a1a7220 */ /* 0x040fe20000400000 */
[C---:B------:R-:W-:Y:S01]  /*81a0*/  FFMA R23, R111.reuse, R186, R23 ;  /* 0x000000ba6f177223 */ /* 0x040fe20000000017 */
[C---:B------:R-:W-:Y:S01]  /*81b0*/  FMUL R27, R106.reuse, R27 ;  /* 0x0000001b6a1b7220 */ /* 0x040fe20000400000 */
[C---:B------:R-:W-:Y:S01]  /*81c0*/  FFMA R24, R111.reuse, R187, R24 ;  /* 0x000000bb6f187223 */ /* 0x040fe20000000018 */
[----:B------:R-:W-:Y:S01]  /*81d0*/  F2FP.F16.E4M3.UNPACK_B R197, R195.H1 ;  /* 0x000000c3ffc5723e */ /* 0x000fe200030006ff */
[C---:B------:R-:W-:Y:S01]  /*81e0*/  FFMA R25, R111.reuse, R188, R25 ;  /* 0x000000bc6f197223 */ /* 0x040fe20000000019 */
[--C-:B------:R-:W-:Y:S02]  /*81f0*/  HADD2.F32 R193, -RZ, R194.reuse.H0_H0 ;  /* 0x200000c2ffc17230 */ /* 0x100fe40000004100 */
[C---:B------:R-:W-:Y:S01]  /*8200*/  FFMA R26, R111.reuse, R189, R26 ;  /* 0x000000bd6f1a7223 */ /* 0x040fe2000000001a */
[----:B------:R-:W-:Y:S02]  /*8210*/  HADD2.F32 R194, -RZ, R194.H1_H1 ;  /* 0x300000c2ffc27230 */ /* 0x000fe40000004100 */
[C---:B------:R-:W-:Y:S01]  /*8220*/  FMUL R30, R106.reuse, R30 ;  /* 0x0000001e6a1e7220 */ /* 0x040fe20000400000 */
[--C-:B------:R-:W-:Y:S02]  /*8230*/  HADD2.F32 R195, -RZ, R196.reuse.H0_H0 ;  /* 0x200000c4ffc37230 */ /* 0x100fe40000004100 */
[C---:B------:R-:W-:Y:S01]  /*8240*/  FFMA R27, R111.reuse, R190, R27 ;  /* 0x000000be6f1b7223 */ /* 0x040fe2000000001b */
[C---:B------:R-:W-:Y:S01]  /*8250*/  FMUL R31, R106.reuse, R31 ;  /* 0x0000001f6a1f7220 */ /* 0x040fe20000400000 */
[C---:B------:R-:W-:Y:S01]  /*8260*/  FFMA R28, R111.reuse, R191, R28 ;  /* 0x000000bf6f1c7223 */ /* 0x040fe2000000001c */
[----:B------:R-:W-:Y:S02]  /*8270*/  HADD2.F32 R196, -RZ, R196.H1_H1 ;  /* 0x300000c4ffc47230 */ /* 0x000fe40000004100 */
[C---:B------:R-:W-:Y:S01]  /*8280*/  FFMA R29, R111.reuse, R192, R29 ;  /* 0x000000c06f1d7223 */ /* 0x040fe2000000001d */
[--C-:B------:R-:W-:Y:S02]  /*8290*/  HADD2.F32 R113, -RZ, R197.reuse.H0_H0 ;  /* 0x200000c5ff717230 */ /* 0x100fe40000004100 */
[C---:B------:R-:W-:Y:S01]  /*82a0*/  FFMA R30, R111.reuse, R193, R30 ;  /* 0x000000c16f1e7223 */ /* 0x040fe2000000001e */
[----:B------:R-:W-:Y:S02]  /*82b0*/  HADD2.F32 R110, -RZ, R197.H1_H1 ;  /* 0x300000c5ff6e7230 */ /* 0x000fe40000004100 */
[C---:B------:R-:W-:Y:S01]  /*82c0*/  FMUL R34, R106.reuse, R34 ;  /* 0x000000226a227220 */ /* 0x040fe20000400000 */
[----:B------:R-:W-:Y:S01]  /*82d0*/  FFMA R31, R111, R194, R31 ;  /* 0x000000c26f1f7223 */ /* 0x000fe2000000001f */
[----:B------:R-:W-:Y:S01]  /*82e0*/  FMUL R35, R106, R35 ;  /* 0x000000236a237220 */ /* 0x000fe20000400000 */
[----:B------:R-:W-:Y:S01]  /*82f0*/  F2FP.SATFINITE.E4M3.F32.PACK_AB_MERGE_C R14, R15, R14, RZ ;  /* 0x0000000e0f0e723e */ /* 0x000fe200048070ff */
[----:B------:R-:W-:Y:S01]  /*8300*/  FFMA R32, R111, R195, R32 ;  /* 0x000000c36f207223 */ /* 0x000fe20000000020 */
[----:B------:R-:W-:Y:S01]  /*8310*/  F2FP.SATFINITE.E4M3.F32.PACK_AB_MERGE_C R7, R19, R18, RZ ;  /* 0x000000121307723e */ /* 0x000fe200048070ff */
[C---:B------:R-:W-:Y:S01]  /*8320*/  FFMA R33, R111.reuse, R196, R33 ;  /* 0x000000c46f217223 */ /* 0x040fe20000000021 */
[C---:B------:R-:W-:Y:S01]  /*8330*/  FFMA R34, R111.reuse, R113, R34 ;  /* 0x000000716f227223 */ /* 0x040fe20000000022 */
[----:B------:R-:W-:Y:S01]  /*8340*/  FFMA R35, R111, R110, R35 ;  /* 0x0000006e6f237223 */ /* 0x000fe20000000023 */
[----:B------:R-:W-:Y:S01]  /*8350*/  F2FP.SATFINITE.E4M3.F32.PACK_AB_MERGE_C R6, R13, R12, R14 ;  /* 0x0000000c0d06723e */ /* 0x000fe2000480700e */
[----:B------:R-:W-:Y:S01]  /*8360*/  BSSY.RECONVERGENT B0, `(.L_x_127) ;  /* 0x000002c000007945 */ /* 0x000fe20003800200 */
[----:B------:R-:W-:Y:S02]  /*8370*/  F2FP.SATFINITE.E4M3.F32.PACK_AB_MERGE_C R7, R17, R16, R7 ;  /* 0x000000101107723e */ /* 0x000fe40004807007 */
[----:B------:R-:W-:Y:S02]  /*8380*/  F2FP.SATFINITE.E4M3.F32.PACK_AB_MERGE_C R22, R23, R22, RZ ;  /* 0x000000161716723e */ /* 0x000fe400048070ff */
[----:B------:R-:W-:Y:S01]  /*8390*/  F2FP.SATFINITE.E4M3.F32.PACK_AB_MERGE_C R26, R27, R26, RZ ;  /* 0x0000001a1b1a723e */ /* 0x000fe200048070ff */
[----:B------:R3:W-:Y:S01]  /*83a0*/  STS.128 [R224+UR43+0x5200], R4 ;  /* 0x00520004e0007988 */ /* 0x0007e20008000c2b */
[----:B------:R-:W-:Y:S02]  /*83b0*/  F2FP.SATFINITE.E4M3.F32.PACK_AB_MERGE_C R30, R31, R30, RZ ;  /* 0x0000001e1f1e723e */ /* 0x000fe400048070ff */
[----:B------:R-:W-:Y:S02]  /*83c0*/  F2FP.SATFINITE.E4M3.F32.PACK_AB_MERGE_C R34, R35, R34, RZ ;  /* 0x000000222322723e */ /* 0x000fe400048070ff */
[----:B------:R-:W-:Y:S02]  /*83d0*/  F2FP.SATFINITE.E4M3.F32.PACK_AB_MERGE_C R20, R21, R20, R22 ;  /* 0x000000141514723e */ /* 0x000fe40004807016 */
[----:B------:R-:W-:Y:S02]  /*83e0*/  F2FP.SATFINITE.E4M3.F32.PACK_AB_MERGE_C R21, R25, R24, R26 ;  /* 0x000000181915723e */ /* 0x000fe4000480701a */
[----:B------:R-:W-:Y:S02]  /*83f0*/  F2FP.SATFINITE.E4M3.F32.PACK_AB_MERGE_C R22, R29, R28, R30 ;  /* 0x0000001c1d16723e */ /* 0x000fe4000480701e */
[----:B------:R-:W-:Y:S02]  /*8400*/  F2FP.SATFINITE.E4M3.F32.PACK_AB_MERGE_C R23, R33, R32, R34 ;  /* 0x000000202117723e */ /* 0x000fe40004807022 */
[----:B------:R-:W-:Y:S03]  /*8410*/  IADD3 R109, PT, PT, R109, 0x1, RZ ;  /* 0x000000016d6d7810 */ /* 0x000fe60007ffe0ff */
[----:B------:R3:W-:Y:S01]  /*8420*/  STS.128 [R218+0x3200], R20 ;  /* 0x00320014da007388 */ /* 0x0007e20000000c00 */
[----:B------:R-:W-:Y:S01]  /*8430*/  @!PT LDS RZ, [RZ] ;  /* 0x00000000fffff984 */ /* 0x000fe20000000800 */
[----:B------:R-:W-:Y:S01]  /*8440*/  @!PT LDS RZ, [RZ] ;  /* 0x00000000fffff984 */ /* 0x000fe20000000800 */
[----:B------:R-:W-:Y:S01]  /*8450*/  @!PT LDS RZ, [RZ] ;  /* 0x00000000fffff984 */ /* 0x000fe20000000800 */
[----:B------:R-:W-:Y:S01]  /*8460*/  @!PT LDS RZ, [RZ] ;  /* 0x00000000fffff984 */ /* 0x000fe20000000800 */
[----:B------:R1:W-:Y:S07]  /*8470*/  MEMBAR.ALL.CTA ;  /* 0x0000000000007992 */ /* 0x0003ee0000008000 */
[----:B-1----:R-:W1:Y:S02]  /*8480*/  FENCE.VIEW.ASYNC.S ;  /* 0x00000000000073c6 */ /* 0x002e640000000000 */
[----:B-1----:R-:W-:Y:S06]  /*8490*/  BAR.SYNC.DEFER_BLOCKING 0x1, 0x80 ;  /* 0x0042000000007b1d */ /* 0x002fec0000010000 */
[----:B------:R-:W-:Y:S05]  /*84a0*/  @P0 BRA `(.L_x_128) ;  /* 0x00000000005c0947 */ /* 0x000fea0003800000 */
[----:B------:R-:W-:Y:S01]  /*84b0*/  UIADD3 UR4, UPT, UPT, UR43, 0x3200, URZ ;  /* 0x000032002b047890 */ /* 0x000fe2000fffe0ff */
[----:B------:R-:W-:Y:S01]  /*84c0*/  R2UR UR13, R215 ;  /* 0x00000000d70d72ca */ /* 0x000fe200000e0000 */
[----:B------:R-:W-:Y:S01]  /*84d0*/  UIADD3 UR16, UP0, UPT, UR46, 0x680, URZ ;  /* 0x000006802e107890 */ /* 0x000fe2000ff1e0ff */
[----:B------:R-:W-:Y:S01]  /*84e0*/  R2UR UR14, R213 ;  /* 0x00000000d50e72ca */ /* 0x000fe200000e0000 */
[----:B------:R-:W-:Y:S01]  /*84f0*/  UMOV UR15, UR36 ;  /* 0x00000024000f7c82 */ /* 0x000fe20008000000 */
[----:B------:R-:W-:Y:S01]  /*8500*/  UIADD3 UR8, UPT, UPT, UR43, 0x4200, URZ ;  /* 0x000042002b087890 */ /* 0x000fe2000fffe0ff */
[----:B------:R-:W-:Y:S01]  /*8510*/  IMAD.U32 R230, RZ, RZ, UR4 ;  /* 0x00000004ffe67e24 */ /* 0x000fe2000f8e00ff */
[----:B------:R-:W-:Y:S01]  /*8520*/  UIADD3.X UR17, UPT, UPT, URZ, UR47, URZ, UP0, !UPT ;  /* 0x0000002fff117290 */ /* 0x000fe200087fe4ff */
[----:B------:R-:W-:Y:S01]  /*8530*/  UMOV UR11, UR36 ;  /* 0x00000024000b7c82 */ /* 0x000fe20008000000 */
[----:B------:R-:W-:Y:S02]  /*8540*/  UIADD3 UR4, UPT, UPT, UR43, 0x5200, URZ ;  /* 0x000052002b047890 */ /* 0x000fe4000fffe0ff */
[----:B------:R-:W-:Y:S01]  /*8550*/  R2UR UR12, R230 ;  /* 0x00000000e60c72ca */ /* 0x000fe200000e0000 */
[----:B------:R-:W-:Y:S02]  /*8560*/  UMOV UR7, UR36 ;  /* 0x0000002400077c82 */ /* 0x000fe40008000000 */
[----:B------:R-:W-:Y:S02]  /*8570*/  UIMAD UR13, UR13, 0x60, URZ ;  /* 0x000000600d0d78a4 */ /* 0x000fe4000f8e02ff */
[----:B------:R-:W-:Y:S02]  /*8580*/  USHF.L.U32 UR14, UR14, 0x7, URZ ;  /* 0x000000070e0e7899 */ /* 0x000fe400080006ff */
[----:B------:R-:W-:Y:S02]  /*8590*/  UIADD3 UR9, UPT, UPT, UR13, 0x20, URZ ;  /* 0x000000200d097890 */ /* 0x000fe4000fffe0ff */
[----:B------:R-:W-:Y:S03]  /*85a0*/  UIADD3 UR5, UPT, UPT, UR13, 0x40, URZ ;  /* 0x000000400d057890 */ /* 0x000fe6000fffe0ff */
[----:B------:R-:W-:Y:S01]  /*85b0*/  UMOV UR10, UR14 ;  /* 0x0000000e000a7c82 */ /* 0x000fe20008000000 */
[----:B------:R-:W-:Y:S01]  /*85c0*/  UMOV UR6, UR14 ;  /* 0x0000000e00067c82 */ /* 0x000fe20008000000 */
[----:B------:R1:W-:Y:S02]  /*85d0*/  UTMASTG.3D [UR12], [UR16] ;  /* 0x0000000c100073b5 */ /* 0x0003e40008010000 */
[----:B------:R1:W-:Y:S02]  /*85e0*/  UTMASTG.3D [UR8], [UR16] ;  /* 0x00000008100073b5 */ /* 0x0003e40008010000 */
[----:B------:R1:W-:Y:S01]  /*85f0*/  UTMASTG.3D [UR4], [UR16] ;  /* 0x00000004100073b5 */ /* 0x0003e20008010000 */
[----:B------:R0:W-:Y:S01]  /*8600*/  UTMACMDFLUSH ;  /* 0x00000000000079b7 */ /* 0x0001e20000000000 */
[----:B-1----:R-:W-:Y:S04]  /*8610*/  DEPBAR.LE SB0, 0x0 ;  /* 0x000080000000791a */ /* 0x002fe80000000000 */
.L_x_128:
[----:B------:R-:W-:Y:S05]  /*8620*/  BSYNC.RECONVERGENT B0 ;  /* 0x0000000000007941 */ /* 0x000fea0003800200 */
.L_x_127:
[----:B------:R-:W-:Y:S01]  /*8630*/  BAR.SYNC.DEFER_BLOCKING 0x1, 0x80 ;  /* 0x0042000000007b1d */ /* 0x000fe20000010000 */
[----:B------:R-:W-:Y:S01]  /*8640*/  ISETP.NE.AND P2, PT, R231, RZ, PT ;  /* 0x000000ffe700720c */ /* 0x000fe20003f45270 */
[----:B------:R-:W-:Y:S01]  /*8650*/  IMAD.IADD R215, R105, 0x1, R212 ;  /* 0x0000000169d77824 */ /* 0x000fe200078e02d4 */
[----:B------:R-:W-:Y:S01]  /*8660*/  ISETP.NE.AND P0, PT, R232, 0x2, PT ;  /* 0x00000002e800780c */ /* 0x000fe20003f05270 */
[----:B------:R-:W-:Y:S01]  /*8670*/  IMAD.IADD R213, R107, 0x1, R214 ;  /* 0x000000016bd57824 */ /* 0x000fe200078e02d6 */
[----:B------:R-:W-:Y:S02]  /*8680*/  ISETP.NE.AND P1, PT, R109, 0x4, PT ;  /* 0x000000046d00780c */ /* 0x000fe40003f25270 */
[----:B------:R-:W-:Y:S02]  /*8690*/  SEL R3, RZ, 0x1, P0 ;  /* 0x00000001ff037807 */ /* 0x000fe40000000000 */
[----:B------:R-:W-:Y:S02]  /*86a0*/  SEL R0, RZ, 0x1, P1 ;  /* 0x00000001ff007807 */ /* 0x000fe40000800000 */
[----:B------:R-:W-:Y:S02]  /*86b0*/  LOP3.LUT R228, R228, R3, RZ, 0x3c, !PT ;  /* 0x00000003e4e47212 */ /* 0x000fe400078e3cff */
[----:B------:R-:W-:Y:S02]  /*86c0*/  LOP3.LUT R229, R229, R0, RZ, 0x3c, !PT ;  /* 0x00000000e5e57212 */ /* 0x000fe400078e3cff */
[----:B------:R-:W-:Y:S02]  /*86d0*/  @P2 R2UR UR36, R226 ;  /* 0x00000000e22422ca */ /* 0x000fe400000e0000 */
[----:B------:R-:W-:Y:S02]  /*86e0*/  SEL R232, R232, RZ, P0 ;  /* 0x000000ffe8e87207 */ /* 0x000fe40000000000 */
[----:B------:R-:W-:Y:S01]  /*86f0*/  SEL R109, R109, RZ, P1 ;  /* 0x000000ff6d6d7207 */ /* 0x000fe20000800000 */
[----:B------:R-:W-:Y:S10]  /*8700*/  @P2 BRA `(.L_x_129) ;  /* 0xffffffd000642947 */ /* 0x000ff4000383ffff */
[----:B------:R-:W-:Y:S05]  /*8710*/  EXIT ;  /* 0x000000000000794d */ /* 0x000fea0003800000 */
.L_x_25:
[----:B--2---:R2:W4:Y:S02]  /*8720*/  SYNCS.PHASECHK.TRANS64.TRYWAIT P0, [R3+URZ+0x1b0], R2 ;  /* 0x0001b002030075a7 */ /* 0x00452400080011ff */
[----:B----4-:R-:W-:Y:S05]  /*8730*/  @!P0 NANOSLEEP.SYNCS 0x989680 ;  /* 0x009896800000895d */ /* 0x010fea0003900000 */
[----:B------:R-:W4:Y:S02]  /*8740*/  @!P0 SYNCS.PHASECHK.TRANS64 P0, [R3+URZ+0x1b0], R2 ;  /* 0x0001b002030085a7 */ /* 0x000f2400080010ff */
[----:B----4-:R-:W-:Y:S05]  /*8750*/  @!P0 BRA `(.L_x_25) ;  /* 0xfffffffc00f08947 */ /* 0x010fea000383ffff */
[----:B------:R-:W-:Y:S05]  /*8760*/  BRA `(.L_x_130) ;  /* 0xffffff90008c7947 */ /* 0x000fea000383ffff */
.L_x_28:
[----:B-1----:R-:W-:Y:S07]  /*8770*/  MOV R2, UR33 ;  /* 0x0000002100027c02 */ /* 0x002fee0008000f00 */
.L_x_131:
[----:B-1----:R1:W2:Y:S02]  /*8780*/  SYNCS.PHASECHK.TRANS64.TRYWAIT P0, [R2+URZ+0x90], R5 ;  /* 0x00009005020075a7 */ /* 0x0022a400080011ff */
[----:B--2---:R-:W-:Y:S05]  /*8790*/  @!P0 NANOSLEEP.SYNCS 0x989680 ;  /* 0x009896800000895d */ /* 0x004fea0003900000 */
[----:B------:R-:W2:Y:S02]  /*87a0*/  @!P0 SYNCS.PHASECHK.TRANS64 P0, [R2+URZ+0x90], R5 ;  /* 0x00009005020085a7 */ /* 0x000ea400080010ff */
[----:B--2---:R-:W-:Y:S05]  /*87b0*/  @!P0 BRA `(.L_x_131) ;  /* 0xfffffffc00f08947 */ /* 0x004fea000383ffff */
[----:B------:R-:W-:Y:S05]  /*87c0*/  BRA `(.L_x_27) ;  /* 0xffffff9000f47947 */ /* 0x000fea000383ffff */
.L_x_35:
[----:B-1----:R-:W-:Y:S07]  /*87d0*/  MOV R2, UR17 ;  /* 0x0000001100027c02 */ /* 0x002fee0008000f00 */
.L_x_132:
[----:B-1----:R1:W2:Y:S02]  /*87e0*/  SYNCS.PHASECHK.TRANS64.TRYWAIT P0, [R2+URZ+0x90], R5 ;  /* 0x00009005020075a7 */ /* 0x0022a400080011ff */
[----:B--2---:R-:W-:Y:S05]  /*87f0*/  @!P0 NANOSLEEP.SYNCS 0x989680 ;  /* 0x009896800000895d */ /* 0x004fea0003900000 */
[----:B------:R-:W2:Y:S02]  /*8800*/  @!P0 SYNCS.PHASECHK.TRANS64 P0, [R2+URZ+0x90], R5 ;  /* 0x00009005020085a7 */ /* 0x000ea400080010ff */
[----:B--2---:R-:W-:Y:S05]  /*8810*/  @!P0 BRA `(.L_x_132) ;  /* 0xfffffffc00f08947 */ /* 0x004fea000383ffff */
[----:B------:R-:W-:Y:S05]  /*8820*/  BRA `(.L_x_34) ;  /* 0xffffff9400b07947 */ /* 0x000fea000383ffff */
.L_x_40:
[----:B-1----:R1:W2:Y:S02]  /*8830*/  SYNCS.PHASECHK.TRANS64.TRYWAIT P0, [R2+URZ+0x140], R3 ;  /* 0x00014003020075a7 */ /* 0x0022a400080011ff */
[----:B--2---:R-:W-:Y:S05]  /*8840*/  @!P0 NANOSLEEP.SYNCS 0x989680 ;  /* 0x009896800000895d */ /* 0x004fea0003900000 */
[----:B------:R-:W2:Y:S02]  /*8850*/  @!P0 SYNCS.PHASECHK.TRANS64 P0, [R2+URZ+0x140], R3 ;  /* 0x00014003020085a7 */ /* 0x000ea400080010ff */
[----:B--2---:R-:W-:Y:S05]  /*8860*/  @!P0 BRA `(.L_x_40) ;  /* 0xfffffffc00f08947 */ /* 0x004fea000383ffff */
[----:B------:R-:W-:Y:S05]  /*8870*/  BRA `(.L_x_133) ;  /* 0xffffff9800547947 */ /* 0x000fea000383ffff */
.L_x_44:
[----:B---3--:R-:W-:-:S07]  /*8880*/  MOV R0, UR5 ;  /* 0x0000000500007c02 */ /* 0x008fce0008000f00 */
.L_x_134:
[----:B-1----:R1:W2:Y:S02]  /*8890*/  SYNCS.PHASECHK.TRANS64.TRYWAIT P0, [R0+URZ], R3 ;  /* 0x00000003000075a7 */ /* 0x0022a400080011ff */
[----:B--2---:R-:W-:Y:S05]  /*88a0*/  @!P0 NANOSLEEP.SYNCS 0x989680 ;  /* 0x009896800000895d */ /* 0x004fea0003900000 */
[----:B------:R-:W2:Y:S02]  /*88b0*/  @!P0 SYNCS.PHASECHK.TRANS64 P0, [R0+URZ], R3 ;  /* 0x00000003000085a7 */ /* 0x000ea400080010ff */
[----:B--2---:R-:W-:Y:S05]  /*88c0*/  @!P0 BRA `(.L_x_134) ;  /* 0xfffffffc00f08947 */ /* 0x004fea000383ffff */
[----:B------:R-:W-:Y:S05]  /*88d0*/  BRA `(.L_x_135) ;  /* 0xffffff9c00c47947 */ /* 0x000fea000383ffff */
.L_x_45:
[----:B---3--:R-:W-:-:S07]  /*88e0*/  MOV R0, UR5 ;  /* 0x0000000500007c02 */ /* 0x008fce0008000f00 */
.L_x_136:
[----:B-1----:R1:W2:Y:S02]  /*88f0*/  SYNCS.PHASECHK.TRANS64.TRYWAIT P0, [R0+URZ], R3 ;  /* 0x00000003000075a7 */ /* 0x0022a400080011ff */
[----:B--2---:R-:W-:Y:S05]  /*8900*/  @!P0 NANOSLEEP.SYNCS 0x989680 ;  /* 0x009896800000895d */ /* 0x004fea0003900000 */
[----:B------:R-:W2:Y:S02]  /*8910*/  @!P0 SYNCS.PHASECHK.TRANS64 P0, [R0+URZ], R3 ;  /* 0x00000003000085a7 */ /* 0x000ea400080010ff */
[----:B--2---:R-:W-:Y:S05]  /*8920*/  @!P0 BRA `(.L_x_136) ;  /* 0xfffffffc00f08947 */ /* 0x004fea000383ffff */
[----:B------:R-:W-:Y:S05]  /*8930*/  BRA `(.L_x_137) ;  /* 0xffffff9c00d07947 */ /* 0x000fea000383ffff */
.L_x_46:
[----:B---3--:R-:W-:-:S07]  /*8940*/  MOV R0, UR5 ;  /* 0x0000000500007c02 */ /* 0x008fce0008000f00 */
.L_x_138:
[----:B-1----:R1:W2:Y:S02]  /*8950*/  SYNCS.PHASECHK.TRANS64.TRYWAIT P0, [R0+URZ], R3 ;  /* 0x00000003000075a7 */ /* 0x0022a400080011ff */
[----:B--2---:R-:W-:Y:S05]  /*8960*/  @!P0 NANOSLEEP.SYNCS 0x989680 ;  /* 0x009896800000895d */ /* 0x004fea0003900000 */
[----:B------:R-:W2:Y:S02]  /*8970*/  @!P0 SYNCS.PHASECHK.TRANS64 P0, [R0+URZ], R3 ;  /* 0x00000003000085a7 */ /* 0x000ea400080010ff */
[----:B--2---:R-:W-:Y:S05]  /*8980*/  @!P0 BRA `(.L_x_138) ;  /* 0xfffffffc00f08947 */ /* 0x004fea000383ffff */
[----:B------:R-:W-:Y:S05]  /*8990*/  BRA `(.L_x_139) ;  /* 0xffffff9c00dc7947 */ /* 0x000fea000383ffff */
.L_x_47:
[----:B---3--:R-:W-:-:S07]  /*89a0*/  MOV R0, UR5 ;  /* 0x0000000500007c02 */ /* 0x008fce0008000f00 */
.L_x_140:
[----:B-1----:R1:W2:Y:S02]  /*89b0*/  SYNCS.PHASECHK.TRANS64.TRYWAIT P0, [R0+URZ], R3 ;  /* 0x00000003000075a7 */ /* 0x0022a400080011ff */
[----:B--2---:R-:W-:Y:S05]  /*89c0*/  @!P0 NANOSLEEP.SYNCS 0x989680 ;  /* 0x009896800000895d */ /* 0x004fea0003900000 */
[----:B------:R-:W2:Y:S02]  /*89d0*/  @!P0 SYNCS.PHASECHK.TRANS64 P0, [R0+URZ], R3 ;  /* 0x00000003000085a7 */ /* 0x000ea400080010ff */
[----:B--2---:R-:W-:Y:S05]  /*89e0*/  @!P0 BRA `(.L_x_140) ;  /* 0xfffffffc00f08947 */ /* 0x004fea000383ffff */
[----:B------:R-:W-:Y:S05]  /*89f0*/  BRA `(.L_x_141) ;  /* 0xffffff9c00e87947 */ /* 0x000fea000383ffff */
.L_x_48:
[----:B---3--:R-:W-:-:S07]  /*8a00*/  MOV R0, UR5 ;  /* 0x0000000500007c02 */ /* 0x008fce0008000f00 */
.L_x_142:
[----:B-1----:R1:W2:Y:S02]  /*8a10*/  SYNCS.PHASECHK.TRANS64.TRYWAIT P0, [R0+URZ], R3 ;  /* 0x00000003000075a7 */ /* 0x0022a400080011ff */
[----:B--2---:R-:W-:Y:S05]  /*8a20*/  @!P0 NANOSLEEP.SYNCS 0x989680 ;  /* 0x009896800000895d */ /* 0x004fea0003900000 */
[----:B------:R-:W2:Y:S02]  /*8a30*/  @!P0 SYNCS.PHASECHK.TRANS64 P0, [R0+URZ], R3 ;  /* 0x00000003000085a7 */ /* 0x000ea400080010ff */
[----:B--2---:R-:W-:Y:S05]  /*8a40*/  @!P0 BRA `(.L_x_142) ;  /* 0xfffffffc00f08947 */ /* 0x004fea000383ffff */
[----:B------:R-:W-:Y:S05]  /*8a50*/  BRA `(.L_x_143) ;  /* 0xffffff9c00f47947 */ /* 0x000fea000383ffff */
.L_x_49:
[----:B---3--:R-:W-:-:S07]  /*8a60*/  MOV R0, UR5 ;  /* 0x0000000500007c02 */ /* 0x008fce0008000f00 */
.L_x_144:
[----:B-1----:R1:W2:Y:S02]  /*8a70*/  SYNCS.PHASECHK.TRANS64.TRYWAIT P0, [R0+URZ], R3 ;  /* 0x00000003000075a7 */ /* 0x0022a400080011ff */
[----:B--2---:R-:W-:Y:S05]  /*8a80*/  @!P0 NANOSLEEP.SYNCS 0x989680 ;  /* 0x009896800000895d */ /* 0x004fea0003900000 */
[----:B------:R-:W2:Y:S02]  /*8a90*/  @!P0 SYNCS.PHASECHK.TRANS64 P0, [R0+URZ], R3 ;  /* 0x00000003000085a7 */ /* 0x000ea400080010ff */
[----:B--2---:R-:W-:Y:S05]  /*8aa0*/  @!P0 BRA `(.L_x_144) ;  /* 0xfffffffc00f08947 */ /* 0x004fea000383ffff */
[----:B------:R-:W-:Y:S05]  /*8ab0*/  BRA `(.L_x_145) ;  /* 0xffffffa000007947 */ /* 0x000fea000383ffff */
.L_x_50:
[----:B---3--:R-:W-:-:S07]  /*8ac0*/  MOV R0, UR5 ;  /* 0x0000000500007c02 */ /* 0x008fce0008000f00 */
.L_x_146:
[----:B-1----:R1:W2:Y:S02]  /*8ad0*/  SYNCS.PHASECHK.TRANS64.TRYWAIT P0, [R0+URZ], R3 ;  /* 0x00000003000075a7 */ /* 0x0022a400080011ff */
[----:B--2---:R-:W-:Y:S05]  /*8ae0*/  @!P0 NANOSLEEP.SYNCS 0x989680 ;  /* 0x009896800000895d */ /* 0x004fea0003900000 */
[----:B------:R-:W2:Y:S02]  /*8af0*/  @!P0 SYNCS.PHASECHK.TRANS64 P0, [R0+URZ], R3 ;  /* 0x00000003000085a7 */ /* 0x000ea400080010ff */
[----:B--2---:R-:W-:Y:S05]  /*8b00*/  @!P0 BRA `(.L_x_146) ;  /* 0xfffffffc00f08947 */ /* 0x004fea000383ffff */
[----:B------:R-:W-:Y:S05]  /*8b10*/  BRA `(.L_x_147) ;  /* 0xffffffa0000c7947 */ /* 0x000fea000383ffff */
.L_x_51:
[----:B---3--:R-:W-:-:S07]  /*8b20*/  MOV R0, UR5 ;  /* 0x0000000500007c02 */ /* 0x008fce0008000f00 */
.L_x_148:
[----:B-1----:R1:W2:Y:S02]  /*8b30*/  SYNCS.PHASECHK.TRANS64.TRYWAIT P0, [R0+URZ], R3 ;  /* 0x00000003000075a7 */ /* 0x0022a400080011ff */
[----:B--2---:R-:W-:Y:S05]  /*8b40*/  @!P0 NANOSLEEP.SYNCS 0x989680 ;  /* 0x009896800000895d */ /* 0x004fea0003900000 */
[----:B------:R-:W2:Y:S02]  /*8b50*/  @!P0 SYNCS.PHASECHK.TRANS64 P0, [R0+URZ], R3 ;  /* 0x00000003000085a7 */ /* 0x000ea400080010ff */
[----:B--2---:R-:W-:Y:S05]  /*8b60*/  @!P0 BRA `(.L_x_148) ;  /* 0xfffffffc00f08947 */ /* 0x004fea000383ffff */
[----:B------:R-:W-:Y:S05]  /*8b70*/  BRA `(.L_x_149) ;  /* 0xffffffa000187947 */ /* 0x000fea000383ffff */
.L_x_52:
[----:B---3--:R-:W-:-:S07]  /*8b80*/  MOV R0, UR5 ;  /* 0x0000000500007c02 */ /* 0x008fce0008000f00 */
.L_x_150:
[----:B-1----:R1:W2:Y:S02]  /*8b90*/  SYNCS.PHASECHK.TRANS64.TRYWAIT P0, [R0+URZ], R3 ;  /* 0x00000003000075a7 */ /* 0x0022a400080011ff */
[----:B--2---:R-:W-:Y:S05]  /*8ba0*/  @!P0 NANOSLEEP.SYNCS 0x989680 ;  /* 0x009896800000895d */ /* 0x004fea0003900000 */
[----:B------:R-:W2:Y:S02]  /*8bb0*/  @!P0 SYNCS.PHASECHK.TRANS64 P0, [R0+URZ], R3 ;  /* 0x00000003000085a7 */ /* 0x000ea400080010ff */
[----:B--2---:R-:W-:Y:S05]  /*8bc0*/  @!P0 BRA `(.L_x_150) ;  /* 0xfffffffc00f08947 */ /* 0x004fea000383ffff */
[----:B------:R-:W-:Y:S05]  /*8bd0*/  BRA `(.L_x_151) ;  /* 0xffffffa000247947 */ /* 0x000fea000383ffff */
.L_x_53:
[----:B---3--:R-:W-:-:S07]  /*8be0*/  MOV R0, UR5 ;  /* 0x0000000500007c02 */ /* 0x008fce0008000f00 */
.L_x_152:
[----:B-1----:R1:W2:Y:S02]  /*8bf0*/  SYNCS.PHASECHK.TRANS64.TRYWAIT P0, [R0+URZ], R3 ;  /* 0x00000003000075a7 */ /* 0x0022a400080011ff */
[----:B--2---:R-:W-:Y:S05]  /*8c00*/  @!P0 NANOSLEEP.SYNCS 0x989680 ;  /* 0x009896800000895d */ /* 0x004fea0003900000 */
[----:B------:R-:W2:Y:S02]  /*8c10*/  @!P0 SYNCS.PHASECHK.TRANS64 P0, [R0+URZ], R3 ;  /* 0x00000003000085a7 */ /* 0x000ea400080010ff */
[----:B--2---:R-:W-:Y:S05]  /*8c20*/  @!P0 BRA `(.L_x_152) ;  /* 0xfffffffc00f08947 */ /* 0x004fea000383ffff */
[----:B------:R-:W-:Y:S05]  /*8c30*/  BRA `(.L_x_153) ;  /* 0xffffffa000307947 */ /* 0x000fea000383ffff */
.L_x_54:
[----:B---3--:R-:W-:-:S07]  /*8c40*/  MOV R0, UR5 ;  /* 0x0000000500007c02 */ /* 0x008fce0008000f00 */
.L_x_154:
[----:B-1----:R1:W2:Y:S02]  /*8c50*/  SYNCS.PHASECHK.TRANS64.TRYWAIT P0, [R0+URZ], R3 ;  /* 0x00000003000075a7 */ /* 0x0022a400080011ff */
[----:B--2---:R-:W-:Y:S05]  /*8c60*/  @!P0 NANOSLEEP.SYNCS 0x989680 ;  /* 0x009896800000895d */ /* 0x004fea0003900000 */
[----:B------:R-:W2:Y:S02]  /*8c70*/  @!P0 SYNCS.PHASECHK.TRANS64 P0, [R0+URZ], R3 ;  /* 0x00000003000085a7 */ /* 0x000ea400080010ff */
[----:B--2---:R-:W-:Y:S05]  /*8c80*/  @!P0 BRA `(.L_x_154) ;  /* 0xfffffffc00f08947 */ /* 0x004fea000383ffff */
[----:B------:R-:W-:Y:S05]  /*8c90*/  BRA `(.L_x_155) ;  /* 0xffffffa0003c7947 */ /* 0x000fea000383ffff */
.L_x_55:
[----:B---3--:R-:W-:-:S07]  /*8ca0*/  MOV R0, UR5 ;  /* 0x0000000500007c02 */ /* 0x008fce0008000f00 */
.L_x_156:
[----:B-1----:R1:W2:Y:S02]  /*8cb0*/  SYNCS.PHASECHK.TRANS64.TRYWAIT P0, [R0+URZ], R3 ;  /* 0x00000003000075a7 */ /* 0x0022a400080011ff */
[----:B--2---:R-:W-:Y:S05]  /*8cc0*/  @!P0 NANOSLEEP.SYNCS 0x989680 ;  /* 0x009896800000895d */ /* 0x004fea0003900000 */
[----:B------:R-:W2:Y:S02]  /*8cd0*/  @!P0 SYNCS.PHASECHK.TRANS64 P0, [R0+URZ], R3 ;  /* 0x00000003000085a7 */ /* 0x000ea400080010ff */
[----:B--2---:R-:W-:Y:S05]  /*8ce0*/  @!P0 BRA `(.L_x_156) ;  /* 0xfffffffc00f08947 */ /* 0x004fea000383ffff */
[----:B------:R-:W-:Y:S05]  /*8cf0*/  BRA `(.L_x_157) ;  /* 0xffffffa000487947 */ /* 0x000fea000383ffff */
.L_x_56:
[----:B---3--:R-:W-:-:S07]  /*8d00*/  MOV R0, UR5 ;  /* 0x0000000500007c02 */ /* 0x008fce0008000f00 */
.L_x_158:
[----:B-1----:R1:W2:Y:S02]  /*8d10*/  SYNCS.PHASECHK.TRANS64.TRYWAIT P0, [R0+URZ], R3 ;  /* 0x00000003000075a7 */ /* 0x0022a400080011ff */
[----:B--2---:R-:W-:Y:S05]  /*8d20*/  @!P0 NANOSLEEP.SYNCS 0x989680 ;  /* 0x009896800000895d */ /* 0x004fea0003900000 */
[----:B------:R-:W2:Y:S02]  /*8d30*/  @!P0 SYNCS.PHASECHK.TRANS64 P0, [R0+URZ], R3 ;  /* 0x00000003000085a7 */ /* 0x000ea400080010ff */
[----:B--2---:R-:W-:Y:S05]  /*8d40*/  @!P0 BRA `(.L_x_158) ;  /* 0xfffffffc00f08947 */ /* 0x004fea000383ffff */
[----:B------:R-:W-:Y:S05]  /*8d50*/  BRA `(.L_x_159) ;  /* 0xffffffa000547947 */ /* 0x000fea000383ffff */
.L_x_57:
[----:B---3--:R-:W-:-:S07]  /*8d60*/  MOV R0, UR5 ;  /* 0x0000000500007c02 */ /* 0x008fce0008000f00 */
.L_x_160:
[----:B-1----:R1:W2:Y:S02]  /*8d70*/  SYNCS.PHASECHK.TRANS64.TRYWAIT P0, [R0+URZ], R3 ;  /* 0x00000003000075a7 */ /* 0x0022a400080011ff */
[----:B--2---:R-:W-:Y:S05]  /*8d80*/  @!P0 NANOSLEEP.SYNCS 0x989680 ;  /* 0x009896800000895d */ /* 0x004fea0003900000 */
[----:B------:R-:W2:Y:S02]  /*8d90*/  @!P0 SYNCS.PHASECHK.TRANS64 P0, [R0+URZ], R3 ;  /* 0x00000003000085a7 */ /* 0x000ea400080010ff */
[----:B--2---:R-:W-:Y:S05]  /*8da0*/  @!P0 BRA `(.L_x_160) ;  /* 0xfffffffc00f08947 */ /* 0x004fea000383ffff */
[----:B------:R-:W-:Y:S05]  /*8db0*/  BRA `(.L_x_161) ;  /* 0xffffffa000607947 */ /* 0x000fea000383ffff */
.L_x_58:
[----:B---3--:R-:W-:-:S07]  /*8dc0*/  MOV R0, UR5 ;  /* 0x0000000500007c02 */ /* 0x008fce0008000f00 */
.L_x_162:
[----:B-1----:R1:W2:Y:S02]  /*8dd0*/  SYNCS.PHASECHK.TRANS64.TRYWAIT P0, [R0+URZ], R3 ;  /* 0x00000003000075a7 */ /* 0x0022a400080011ff */
[----:B--2---:R-:W-:Y:S05]  /*8de0*/  @!P0 NANOSLEEP.SYNCS 0x989680 ;  /* 0x009896800000895d */ /* 0x004fea0003900000 */
[----:B------:R-:W2:Y:S02]  /*8df0*/  @!P0 SYNCS.PHASECHK.TRANS64 P0, [R0+URZ], R3 ;  /* 0x00000003000085a7 */ /* 0x000ea400080010ff */
[----:B--2---:R-:W-:Y:S05]  /*8e00*/  @!P0 BRA `(.L_x_162) ;  /* 0xfffffffc00f08947 */ /* 0x004fea000383ffff */
[----:B------:R-:W-:Y:S05]  /*8e10*/  BRA `(.L_x_163) ;  /* 0xffffffa0006c7947 */ /* 0x000fea000383ffff */
.L_x_59:
[----:B---3--:R-:W-:-:S07]  /*8e20*/  MOV R0, UR5 ;  /* 0x0000000500007c02 */ /* 0x008fce0008000f00 */
.L_x_164:
[----:B-1----:R1:W2:Y:S02]  /*8e30*/  SYNCS.PHASECHK.TRANS64.TRYWAIT P0, [R0+URZ], R3 ;  /* 0x00000003000075a7 */ /* 0x0022a400080011ff */
[----:B--2---:R-:W-:Y:S05]  /*8e40*/  @!P0 NANOSLEEP.SYNCS 0x989680 ;  /* 0x009896800000895d */ /* 0x004fea0003900000 */
[----:B------:R-:W2:Y:S02]  /*8e50*/  @!P0 SYNCS.PHASECHK.TRANS64 P0, [R0+URZ], R3 ;  /* 0x00000003000085a7 */ /* 0x000ea400080010ff */
[----:B--2---:R-:W-:Y:S05]  /*8e60*/  @!P0 BRA `(.L_x_164) ;  /* 0xfffffffc00f08947 */ /* 0x004fea000383ffff */
[----:B------:R-:W-:Y:S05]  /*8e70*/  BRA `(.L_x_165) ;  /* 0xffffffa000787947 */ /* 0x000fea000383ffff */
.L_x_60:
[----:B---3--:R-:W-:-:S07]  /*8e80*/  MOV R0, UR5 ;  /* 0x0000000500007c02 */ /* 0x008fce0008000f00 */
.L_x_166:
[----:B-1----:R1:W2:Y:S02]  /*8e90*/  SYNCS.PHASECHK.TRANS64.TRYWAIT P0, [R0+URZ], R3 ;  /* 0x00000003000075a7 */ /* 0x0022a400080011ff */
[----:B--2---:R-:W-:Y:S05]  /*8ea0*/  @!P0 NANOSLEEP.SYNCS 0x989680 ;  /* 0x009896800000895d */ /* 0x004fea0003900000 */
[----:B------:R-:W2:Y:S02]  /*8eb0*/  @!P0 SYNCS.PHASECHK.TRANS64 P0, [R0+URZ], R3 ;  /* 0x00000003000085a7 */ /* 0x000ea400080010ff */
[----:B--2---:R-:W-:Y:S05]  /*8ec0*/  @!P0 BRA `(.L_x_166) ;  /* 0xfffffffc00f08947 */ /* 0x004fea000383ffff */
[----:B------:R-:W-:Y:S05]  /*8ed0*/  BRA `(.L_x_167) ;  /* 0xffffffa000847947 */ /* 0x000fea000383ffff */
.L_x_63:
[----:B-1----:R1:W2:Y:S02]  /*8ee0*/  SYNCS.PHASECHK.TRANS64.TRYWAIT P0, [R0+URZ+0x1a0], R5 ;  /* 0x0001a005000075a7 */ /* 0x0022a400080011ff */
[----:B--2---:R-:W-:Y:S05]  /*8ef0*/  @!P0 NANOSLEEP.SYNCS 0x989680 ;  /* 0x009896800000895d */ /* 0x004fea0003900000 */
[----:B------:R-:W2:Y:S02]  /*8f00*/  @!P0 SYNCS.PHASECHK.TRANS64 P0, [R0+URZ+0x1a0], R5 ;  /* 0x0001a005000085a7 */ /* 0x000ea400080010ff */
[----:B--2---:R-:W-:Y:S05]  /*8f10*/  @!P0 BRA `(.L_x_63) ;  /* 0xfffffffc00f08947 */ /* 0x004fea000383ffff */
[----:B------:R-:W-:Y:S05]  /*8f20*/  BRA `(.L_x_168) ;  /* 0xffffffa000e47947 */ /* 0x000fea000383ffff */
.L_x_64:
[----:B------:R-:W-:-:S07]  /*8f30*/  MOV R0, UR5 ;  /* 0x0000000500007c02 */ /* 0x000fce0008000f00 */
.L_x_169:
[----:B-1----:R1:W2:Y:S02]  /*8f40*/  SYNCS.PHASECHK.TRANS64.TRYWAIT P0, [R0+URZ+0x150], R7 ;  /* 0x00015007000075a7 */ /* 0x0022a400080011ff */
[----:B--2---:R-:W-:Y:S05]  /*8f50*/  @!P0 NANOSLEEP.SYNCS 0x989680 ;  /* 0x009896800000895d */ /* 0x004fea0003900000 */
[----:B------:R-:W2:Y:S02]  /*8f60*/  @!P0 SYNCS.PHASECHK.TRANS64 P0, [R0+URZ+0x150], R7 ;  /* 0x00015007000085a7 */ /* 0x000ea400080010ff */
[----:B--2---:R-:W-:Y:S05]  /*8f70*/  @!P0 BRA `(.L_x_169) ;  /* 0xfffffffc00f08947 */ /* 0x004fea000383ffff */
[----:B------:R-:W-:Y:S05]  /*8f80*/  BRA `(.L_x_170) ;  /* 0xffffffa000f47947 */ /* 0x000fea000383ffff */
.L_x_65:
[----:B-1----:R1:W2:Y:S02]  /*8f90*/  SYNCS.PHASECHK.TRANS64.TRYWAIT P1, [R0+URZ+0x140], R5 ;  /* 0x00014005000075a7 */ /* 0x0022a400080211ff */
[----:B--2---:R-:W-:Y:S05]  /*8fa0*/  @!P1 NANOSLEEP.SYNCS 0x989680 ;  /* 0x009896800000995d */ /* 0x004fea0003900000 */
[----:B------:R-:W2:Y:S02]  /*8fb0*/  @!P1 SYNCS.PHASECHK.TRANS64 P1, [R0+URZ+0x140], R5 ;  /* 0x00014005000095a7 */ /* 0x000ea400080210ff */
[----:B--2---:R-:W-:Y:S05]  /*8fc0*/  @!P1 BRA `(.L_x_65) ;  /* 0xfffffffc00f09947 */ /* 0x004fea000383ffff */
[----:B------:R-:W-:Y:S05]  /*8fd0*/  BRA `(.L_x_171) ;  /* 0xffffffa400247947 */ /* 0x000fea000383ffff */
.L_x_68:
[----:B------:R-:W-:-:S07]  /*8fe0*/  MOV R0, UR5 ;  /* 0x0000000500007c02 */ /* 0x000fce0008000f00 */
.L_x_172:
[----:B-1----:R1:W2:Y:S02]  /*8ff0*/  SYNCS.PHASECHK.TRANS64.TRYWAIT P0, [R0+URZ+0x150], R3 ;  /* 0x00015003000075a7 */ /* 0x0022a400080011ff */
[----:B--2---:R-:W-:Y:S05]  /*9000*/  @!P0 NANOSLEEP.SYNCS 0x989680 ;  /* 0x009896800000895d */ /* 0x004fea0003900000 */
[----:B------:R-:W2:Y:S02]  /*9010*/  @!P0 SYNCS.PHASECHK.TRANS64 P0, [R0+URZ+0x150], R3 ;  /* 0x00015003000085a7 */ /* 0x000ea400080010ff */
[----:B--2---:R-:W-:Y:S05]  /*9020*/  @!P0 BRA `(.L_x_172) ;  /* 0xfffffffc00f08947 */ /* 0x004fea000383ffff */
[----:B------:R-:W-:Y:S05]  /*9030*/  BRA `(.L_x_67) ;  /* 0xffffffa400787947 */ /* 0x000fea000383ffff */
.L_x_77:
[----:B-1----:R-:W-:-:S04]  /*9040*/  MOV R4, UR4 ;  /* 0x0000000400047c02 */ /* 0x002fc80008000f00 */
[----:B------:R1:W2:Y:S03]  /*9050*/  SYNCS.PHASECHK.TRANS64.TRYWAIT P0, [R4+URZ+0x8], R5 ;  /* 0x00000805040075a7 */ /* 0x0002a600080011ff */
[----:B--2---:R-:W-:Y:S05]  /*9060*/  @!P0 NANOSLEEP.SYNCS 0x989680 ;  /* 0x009896800000895d */ /* 0x004fea0003900000 */
[----:B------:R-:W2:Y:S02]  /*9070*/  @!P0 SYNCS.PHASECHK.TRANS64 P0, [R4+URZ+0x8], R5 ;  /* 0x00000805040085a7 */ /* 0x000ea400080010ff */
[----:B--2---:R-:W-:Y:S05]  /*9080*/  @!P0 BRA `(.L_x_77) ;  /* 0xfffffffc00ec8947 */ /* 0x004fea000383ffff */
[----:B------:R-:W-:Y:S05]  /*9090*/  BRA `(.L_x_76) ;  /* 0xffffffa8002c7947 */ /* 0x000fea000383ffff */
.L_x_79:
[----:B------:R-:W-:Y:S01]  /*90a0*/  BSSY B0, `(.L_x_173) ;  /* 0x0000006000007945 */ /* 0x000fe20003800000 */
[----:B------:R-:W-:-:S07]  /*90b0*/  MOV R15, 0xffffffff ;  /* 0xffffffff000f7802 */ /* 0x000fce0000000f00 */
[----:B-1---5:R-:W-:Y:S05]  /*90c0*/  WARPSYNC.COLLECTIVE R15, `(.L_x_174) ;  /* 0x000000000f0c7348 */ /* 0x022fea0003c00000 */
[----:B------:R-:W-:Y:S02]  /*90d0*/  ELECT P6, UR79, PT ;  /* 0x00000000004f782f */ /* 0x000fe400038c0000 */
[----:B------:R-:W-:Y:S01]  /*90e0*/  MOV R14, UR79 ;  /* 0x0000004f000e7c02 */ /* 0x000fe20008000f00 */
[----:B-1---5:R-:W-:Y:S10]  /*90f0*/  ENDCOLLECTIVE ;  /* 0x000000000000791b */ /* 0x022ff40003800000 */
.L_x_174:
[----:B------:R-:W-:Y:S05]  /*9100*/  BSYNC B0 ;  /* 0x0000000000007941 */ /* 0x000fea0003800000 */
.L_x_173:
[----:B------:R-:W-:Y:S05]  /*9110*/  BRA `(.L_x_175) ;  /* 0xffffffa8005c7947 */ /* 0x000fea000383ffff */
.L_x_81:
[----:B-1----:R-:W-:-:S04]  /*9120*/  MOV R2, UR4 ;  /* 0x0000000400027c02 */ /* 0x002fc80008000f00 */
[----:B------:R1:W2:Y:S03]  /*9130*/  SYNCS.PHASECHK.TRANS64.TRYWAIT P0, [R2+URZ+0x8], R3 ;  /* 0x00000803020075a7 */ /* 0x0002a600080011ff */
[----:B--2---:R-:W-:Y:S05]  /*9140*/  @!P0 NANOSLEEP.SYNCS 0x989680 ;  /* 0x009896800000895d */ /* 0x004fea0003900000 */
[----:B------:R-:W2:Y:S02]  /*9150*/  @!P0 SYNCS.PHASECHK.TRANS64 P0, [R2+URZ+0x8], R3 ;  /* 0x00000803020085a7 */ /* 0x000ea400080010ff */
[----:B--2---:R-:W-:Y:S05]  /*9160*/  @!P0 BRA `(.L_x_81) ;  /* 0xfffffffc00ec8947 */ /* 0x004fea000383ffff */
[----:B------:R-:W-:Y:S05]  /*9170*/  BRA `(.L_x_80) ;  /* 0xffffffa800607947 */ /* 0x000fea000383ffff */
.L_x_82:
[----:B-1----:R1:W2:Y:S02]  /*9180*/  SYNCS.PHASECHK.TRANS64.TRYWAIT P0, [R0+URZ+0x140], R5 ;  /* 0x00014005000075a7 */ /* 0x0022a400080011ff */
[----:B--2---:R-:W-:Y:S05]  /*9190*/  @!P0 NANOSLEEP.SYNCS 0x989680 ;  /* 0x009896800000895d */ /* 0x004fea0003900000 */
[----:B------:R-:W2:Y:S02]  /*91a0*/  @!P0 SYNCS.PHASECHK.TRANS64 P0, [R0+URZ+0x140], R5 ;  /* 0x00014005000085a7 */ /* 0x000ea400080010ff */
[----:B--2---:R-:W-:Y:S05]  /*91b0*/  @!P0 BRA `(.L_x_82) ;  /* 0xfffffffc00f08947 */ /* 0x004fea000383ffff */
[----:B------:R-:W-:Y:S05]  /*91c0*/  BRA `(.L_x_176) ;  /* 0xffffffac003c7947 */ /* 0x000fea000383ffff */
.L_x_84:
[----:B------:R-:W-:-:S07]  /*91d0*/  MOV R0, UR19 ;  /* 0x0000001300007c02 */ /* 0x000fce0008000f00 */
.L_x_177:
[----:B-1----:R1:W2:Y:S02]  /*91e0*/  SYNCS.PHASECHK.TRANS64.TRYWAIT P0, [R0+URZ+0x180], R5 ;  /* 0x00018005000075a7 */ /* 0x0022a400080011ff */
[----:B--2---:R-:W-:Y:S05]  /*91f0*/  @!P0 NANOSLEEP.SYNCS 0x989680 ;  /* 0x009896800000895d */ /* 0x004fea0003900000 */
[----:B------:R-:W2:Y:S02]  /*9200*/  @!P0 SYNCS.PHASECHK.TRANS64 P0, [R0+URZ+0x180], R5 ;  /* 0x00018005000085a7 */ /* 0x000ea400080010ff */
[----:B--2---:R-:W-:Y:S05]  /*9210*/  @!P0 BRA `(.L_x_177) ;  /* 0xfffffffc00f08947 */ /* 0x004fea000383ffff */
[----:B------:R-:W-:Y:S05]  /*9220*/  BRA `(.L_x_178) ;  /* 0xffffffac00887947 */ /* 0x000fea000383ffff */
.L_x_87:
[----:B------:R-:W-:Y:S07]  /*9230*/  MOV R0, UR7 ;  /* 0x0000000700007c02 */ /* 0x000fee0008000f00 */
.L_x_179:
[----:B-1----:R1:W2:Y:S02]  /*9240*/  SYNCS.PHASECHK.TRANS64.TRYWAIT P0, [R0+URZ], R5 ;  /* 0x00000005000075a7 */ /* 0x0022a400080011ff */
[----:B--2---:R-:W-:Y:S05]  /*9250*/  @!P0 NANOSLEEP.SYNCS 0x989680 ;  /* 0x009896800000895d */ /* 0x004fea0003900000 */
[----:B------:R-:W2:Y:S02]  /*9260*/  @!P0 SYNCS.PHASECHK.TRANS64 P0, [R0+URZ], R5 ;  /* 0x00000005000085a7 */ /* 0x000ea400080010ff */
[----:B--2---:R-:W-:Y:S05]  /*9270*/  @!P0 BRA `(.L_x_179) ;  /* 0xfffffffc00f08947 */ /* 0x004fea000383ffff */
[----:B------:R-:W-:Y:S05]  /*9280*/  BRA `(.L_x_86) ;  /* 0xffffffac009c7947 */ /* 0x000fea000383ffff */
.L_x_91:
[----:B-1----:R-:W-:-:S07]  /*9290*/  MOV R0, UR6 ;  /* 0x0000000600007c02 */ /* 0x002fce0008000f00 */
.L_x_180:
[----:B-1----:R1:W2:Y:S02]  /*92a0*/  SYNCS.PHASECHK.TRANS64.TRYWAIT P0, [R0+URZ], R3 ;  /* 0x00000003000075a7 */ /* 0x0022a400080011ff */
[----:B--2---:R-:W-:Y:S05]  /*92b0*/  @!P0 NANOSLEEP.SYNCS 0x989680 ;  /* 0x009896800000895d */ /* 0x004fea0003900000 */
[----:B------:R-:W2:Y:S02]  /*92c0*/  @!P0 SYNCS.PHASECHK.TRANS64 P0, [R0+URZ], R3 ;  /* 0x00000003000085a7 */ /* 0x000ea400080010ff */
[----:B--2---:R-:W-:Y:S05]  /*92d0*/  @!P0 BRA `(.L_x_180) ;  /* 0xfffffffc00f08947 */ /* 0x004fea000383ffff */
[----:B------:R-:W-:Y:S05]  /*92e0*/  BRA `(.L_x_181) ;  /* 0xffffffb000687947 */ /* 0x000fea000383ffff */
.L_x_92:
[----:B------:R-:W-:-:S07]  /*92f0*/  MOV R0, UR6 ;  /* 0x0000000600007c02 */ /* 0x000fce0008000f00 */
.L_x_182:
[----:B-1----:R1:W2:Y:S02]  /*9300*/  SYNCS.PHASECHK.TRANS64.TRYWAIT P0, [R0+URZ], R3 ;  /* 0x00000003000075a7 */ /* 0x0022a400080011ff */
[----:B--2---:R-:W-:Y:S05]  /*9310*/  @!P0 NANOSLEEP.SYNCS 0x989680 ;  /* 0x009896800000895d */ /* 0x004fea0003900000 */
[----:B------:R-:W2:Y:S02]  /*9320*/  @!P0 SYNCS.PHASECHK.TRANS64 P0, [R0+URZ], R3 ;  /* 0x00000003000085a7 */ /* 0x000ea400080010ff */
[----:B--2---:R-:W-:Y:S05]  /*9330*/  @!P0 BRA `(.L_x_182) ;  /* 0xfffffffc00f08947 */ /* 0x004fea000383ffff */
[----:B------:R-:W-:Y:S05]  /*9340*/  BRA `(.L_x_183) ;  /* 0xffffffb000747947 */ /* 0x000fea000383ffff */
.L_x_93:
[----:B------:R-:W-:-:S07]  /*9350*/  MOV R0, UR6 ;  /* 0x0000000600007c02 */ /* 0x000fce0008000f00 */
.L_x_184:
[----:B-1----:R1:W2:Y:S02]  /*9360*/  SYNCS.PHASECHK.TRANS64.TRYWAIT P0, [R0+URZ], R3 ;  /* 0x00000003000075a7 */ /* 0x0022a400080011ff */
[----:B--2---:R-:W-:Y:S05]  /*9370*/  @!P0 NANOSLEEP.SYNCS 0x989680 ;  /* 0x009896800000895d */ /* 0x004fea0003900000 */
[----:B------:R-:W2:Y:S02]  /*9380*/  @!P0 SYNCS.PHASECHK.TRANS64 P0, [R0+URZ], R3 ;  /* 0x00000003000085a7 */ /* 0x000ea400080010ff */
[----:B--2---:R-:W-:Y:S05]  /*9390*/  @!P0 BRA `(.L_x_184) ;  /* 0xfffffffc00f08947 */ /* 0x004fea000383ffff */
[----:B------:R-:W-:Y:S05]  /*93a0*/  BRA `(.L_x_185) ;  /* 0xffffffb000807947 */ /* 0x000fea000383ffff */
.L_x_96:
[----:B------:R-:W-:-:S07]  /*93b0*/  MOV R0, UR11 ;  /* 0x0000000b00007c02 */ /* 0x000fce0008000f00 */
.L_x_186:
[----:B-1----:R1:W2:Y:S02]  /*93c0*/  SYNCS.PHASECHK.TRANS64.TRYWAIT P1, [R0+URZ+0x1c0], R3 ;  /* 0x0001c003000075a7 */ /* 0x0022a400080211ff */
[----:B--2---:R-:W-:Y:S05]  /*93d0*/  @!P1 NANOSLEEP.SYNCS 0x989680 ;  /* 0x009896800000995d */ /* 0x004fea0003900000 */
[----:B------:R-:W2:Y:S02]  /*93e0*/  @!P1 SYNCS.PHASECHK.TRANS64 P1, [R0+URZ+0x1c0], R3 ;  /* 0x0001c003000095a7 */ /* 0x000ea400080210ff */
[----:B--2---:R-:W-:Y:S05]  /*93f0*/  @!P1 BRA `(.L_x_186) ;  /* 0xfffffffc00f09947 */ /* 0x004fea000383ffff */
[----:B------:R-:W-:Y:S05]  /*9400*/  BRA `(.L_x_187) ;  /* 0xffffffb000cc7947 */ /* 0x000fea000383ffff */
.L_x_101:
[----:B----4-:R4:W1:Y:S02]  /*9410*/  SYNCS.PHASECHK.TRANS64.TRYWAIT P0, [R0+URZ+0x140], R3 ;  /* 0x00014003000075a7 */ /* 0x01086400080011ff */
[----:B-1----:R-:W-:Y:S05]  /*9420*/  @!P0 NANOSLEEP.SYNCS 0x989680 ;  /* 0x009896800000895d */ /* 0x002fea0003900000 */
[----:B------:R-:W1:Y:S02]  /*9430*/  @!P0 SYNCS.PHASECHK.TRANS64 P0, [R0+URZ+0x140], R3 ;  /* 0x00014003000085a7 */ /* 0x000e6400080010ff */
[----:B-1----:R-:W-:Y:S05]  /*9440*/  @!P0 BRA `(.L_x_101) ;  /* 0xfffffffc00f08947 */ /* 0x002fea000383ffff */
[----:B------:R-:W-:Y:S05]  /*9450*/  BRA `(.L_x_188) ;  /* 0xffffffb400d07947 */ /* 0x000fea000383ffff */
.L_x_104:
[----:B------:R-:W-:Y:S07]  /*9460*/  MOV R0, UR6 ;  /* 0x0000000600007c02 */ /* 0x000fee0008000f00 */
.L_x_189:
[----:B-1----:R1:W4:Y:S02]  /*9470*/  SYNCS.PHASECHK.TRANS64.TRYWAIT P0, [R0+URZ+0x138], R3 ;  /* 0x00013803000075a7 */ /* 0x00232400080011ff */
[----:B----4-:R-:W-:Y:S05]  /*9480*/  @!P0 NANOSLEEP.SYNCS 0x989680 ;  /* 0x009896800000895d */ /* 0x010fea0003900000 */
[----:B------:R-:W4:Y:S02]  /*9490*/  @!P0 SYNCS.PHASECHK.TRANS64 P0, [R0+URZ+0x138], R3 ;  /* 0x00013803000085a7 */ /* 0x000f2400080010ff */
[----:B----4-:R-:W-:Y:S05]  /*94a0*/  @!P0 BRA `(.L_x_189) ;  /* 0xfffffffc00f08947 */ /* 0x010fea000383ffff */
[----:B------:R-:W-:Y:S05]  /*94b0*/  BRA `(.L_x_103) ;  /* 0xffffffb800bc7947 */ /* 0x000fea000383ffff */
.L_x_107:
[----:B------:R-:W-:Y:S07]  /*94c0*/  MOV R3, UR6 ;  /* 0x0000000600037c02 */ /* 0x000fee0008000f00 */
.L_x_190:
[----:B-1----:R1:W2:Y:S02]  /*94d0*/  SYNCS.PHASECHK.TRANS64.TRYWAIT P2, [R3+URZ+0x128], R26 ;  /* 0x0001281a030075a7 */ /* 0x0022a400080411ff */
[----:B--2---:R-:W-:Y:S05]  /*94e0*/  @!P2 NANOSLEEP.SYNCS 0x989680 ;  /* 0x009896800000a95d */ /* 0x004fea0003900000 */
[----:B------:R-:W2:Y:S02]  /*94f0*/  @!P2 SYNCS.PHASECHK.TRANS64 P2, [R3+URZ+0x128], R26 ;  /* 0x0001281a0300a5a7 */ /* 0x000ea400080410ff */
[----:B--2---:R-:W-:Y:S05]  /*9500*/  @!P2 BRA `(.L_x_190) ;  /* 0xfffffffc00f0a947 */ /* 0x004fea000383ffff */
[----:B------:R-:W-:Y:S05]  /*9510*/  BRA `(.L_x_191) ;  /* 0xffffffbc00507947 */ /* 0x000fea000383ffff */
.L_x_110:
[----:B--2---:R2:W4:Y:S02]  /*9520*/  SYNCS.PHASECHK.TRANS64.TRYWAIT P0, [R0+URZ+0x140], R3 ;  /* 0x00014003000075a7 */ /* 0x00452400080011ff */
[----:B----4-:R-:W-:Y:S05]  /*9530*/  @!P0 NANOSLEEP.SYNCS 0x989680 ;  /* 0x009896800000895d */ /* 0x010fea0003900000 */
[----:B------:R-:W4:Y:S02]  /*9540*/  @!P0 SYNCS.PHASECHK.TRANS64 P0, [R0+URZ+0x140], R3 ;  /* 0x00014003000085a7 */ /* 0x000f2400080010ff */
[----:B----4-:R-:W-:Y:S05]  /*9550*/  @!P0 BRA `(.L_x_110) ;  /* 0xfffffffc00f08947 */ /* 0x010fea000383ffff */
[----:B------:R-:W-:Y:S05]  /*9560*/  BRA `(.L_x_192) ;  /* 0xffffffc000e07947 */ /* 0x000fea000383ffff */
.L_x_121:
[----:B-1----:R-:W-:Y:S04]  /*9570*/  MOV R3, UR43 ;  /* 0x0000002b00037c02 */ /* 0x002fe80008000f00 */
[----:B------:R1:W2:Y:S03]  /*9580*/  SYNCS.PHASECHK.TRANS64.TRYWAIT P1, [R3+URZ+0x120], R4 ;  /* 0x00012004030075a7 */ /* 0x0002a600080211ff */
[----:B--2---:R-:W-:Y:S05]  /*9590*/  @!P1 NANOSLEEP.SYNCS 0x989680 ;  /* 0x009896800000995d */ /* 0x004fea0003900000 */
[----:B------:R-:W2:Y:S02]  /*95a0*/  @!P1 SYNCS.PHASECHK.TRANS64 P1, [R3+URZ+0x120], R4 ;  /* 0x00012004030095a7 */ /* 0x000ea400080210ff */
[----:B--2---:R-:W-:Y:S05]  /*95b0*/  @!P1 BRA `(.L_x_121) ;  /* 0xfffffffc00ec9947 */ /* 0x004fea000383ffff */
[----:B------:R-:W-:Y:S05]  /*95c0*/  BRA `(.L_x_120) ;  /* 0xffffffcc00f87947 */ /* 0x000fea000383ffff */
.L_x_123:
[----:B------:R1:W1:Y:S02]  /*95d0*/  SYNCS.PHASECHK.TRANS64.TRYWAIT P1, [R233+URZ+0x160], R0 ;  /* 0x00016000e90075a7 */ /* 0x00026400080211ff */
[----:B-1----:R-:W-:Y:S05]  /*95e0*/  @!P1 NANOSLEEP.SYNCS 0x989680 ;  /* 0x009896800000995d */ /* 0x002fea0003900000 */
[----:B------:R-:W1:Y:S02]  /*95f0*/  @!P1 SYNCS.PHASECHK.TRANS64 P1, [R233+URZ+0x160], R0 ;  /* 0x00016000e90095a7 */ /* 0x000e6400080210ff */
[----:B-1----:R-:W-:Y:S05]  /*9600*/  @!P1 BRA `(.L_x_123) ;  /* 0xfffffffc00f09947 */ /* 0x002fea000383ffff */
[----:B------:R-:W-:Y:S05]  /*9610*/  BRA `(.L_x_122) ;  /* 0xffffffd000487947 */ /* 0x000fea000383ffff */
        .weak           $__internal_0_$__cuda_sm10x_tcgen05_guardrail_trap_col_being_dealloced_not_returned_by_alloc
        .type           $__internal_0_$__cuda_sm10x_tcgen05_guardrail_trap_col_being_dealloced_not_returned_by_alloc,@function
        .size           $__internal_0_$__cuda_sm10x_tcgen05_guardrail_trap_col_being_dealloced_not_returned_by_alloc,($__internal_1_$__cuda_sm10x_tcgen05_guardrail_trap_phase_invalid_during_alloc - $__internal_0_$__cuda_sm10x_tcgen05_guardrail_trap_col_being_dealloced_not_returned_by_alloc)
$__internal_0_$__cuda_sm10x_tcgen05_guardrail_trap_col_being_dealloced_not_returned_by_alloc:
[----:B------:R-:W-:Y:S05]  /*9620*/  BPT.TRAP 0x1 ;  /* 0x000000040000795c */ /* 0x000fea0000300000 */
[----:B------:R-:W-:-:S04]  /*9630*/  HFMA2 R3, -RZ, RZ, 0, 0 ;  /* 0x00000000ff037431 */ /* 0x000fc800000001ff */
[----:B------:R-:W-:Y:S05]  /*9640*/  RET.REL.NODEC R2 `(_ZN7cutlass13device_kernelINS_4gemm6kernel13GemmUniversalIN4cute5tupleIJiiiiEEENS1_10collective13CollectiveMmaINS1_35MainloopSm100TmaUmmaWarpSpecializedILi18ELi2ELi4ENS5_IJNS4_1CILi2EEENSA_ILi1EEESC_EEEEENS5_IJNSA_ILi256EEENSA_ILi96EEENSA_ILi64EEEEEENS_12float_e4m3_tENS5_IJlSC_lEEESJ_SK_NS4_8TiledMMAINS4_8MMA_AtomIJNS4_10MMA_TraitsINS4_25SM100_MMA_F8F6F4_2x1SM_SSEJSJ_SJ_fSF_SG_NS4_17integral_constantINS4_4UMMA5MajorELSR_0EEESS_NSP_INSQ_7ScaleInELST_0EEESU_EEEEEENS4_6LayoutINS5_IJSC_SC_SC_EEENS5_IJNSA_ILi0EEESZ_SZ_EEEEENS5_IJNS4_10UnderscoreES12_S12_EEEEENS4_18SM100_TMA_2SM_LOADENS4_14ComposedLayoutINS4_7SwizzleILi2ELi4ELi3EEENS4_18smem_ptr_flag_bitsILi8EEENSX_INS5_IJNSA_ILi8EEESH_EEENS5_IJSH_SC_EEEEEEEvNS4_8identityES15_S1F_vS1G_EENS_8epilogue10collective18CollectiveEpilogueINS1I_23Sm100TmaWarpSpecializedILi1ELi1ELi96ELb0ELb0EEEJNS5_IJNSA_ILi128EEESG_SH_EEENS5_IJNSX_IS1N_SC_EENSX_ISG_SC_EEEEESJ_SK_SJ_SK_NS1I_6fusion15FusionCallbacksIS1M_NS1S_17LinearCombinationISJ_fSJ_fLNS_15FloatRoundStyleE2EEES1O_S1R_JEEENS4_5SM1004TMEM4LOAD26SM100_TMEM_LOAD_32dp32b32xENS4_13SM90_TMA_LOADENS16_INS17_ILi1ELi4ELi3EEES1A_NSX_INS5_IJS1B_NSA_ILi32EEEEEENS5_IJS24_SC_EEEEEEENS4_39AutoVectorizingCopyWithAssumedAlignmentILi128EEENS4_14SM90_TMA_STOREES28_S2A_S2A_EEEvvEEEEvNT_6ParamsE) ;  /* 0xffffff68026c7950 */ /* 0x000fea0003c3ffff */
        .weak           $__internal_1_$__cuda_sm10x_tcgen05_guardrail_trap_phase_invalid_during_alloc
        .type           $__internal_1_$__cuda_sm10x_tcgen05_guardrail_trap_phase_invalid_during_alloc,@function
        .size           $__internal_1_$__cuda_sm10x_tcgen05_guardrail_trap_phase_invalid_during_alloc,($__internal_2_$__cuda_sm10x_tcgen05_guardrail_trap_unallocated_columns_being_dealloced - $__internal_1_$__cuda_sm10x_tcgen05_guardrail_trap_phase_invalid_during_alloc)
$__internal_1_$__cuda_sm10x_tcgen05_guardrail_trap_phase_invalid_during_alloc:
[----:B------:R-:W-:Y:S05]  /*9650*/  BPT.TRAP 0x1 ;  /* 0x000000040000795c */ /* 0x000fea0000300000 */
[----:B------:R-:W-:-:S04]  /*9660*/  MOV R3, 0x0 ;  /* 0x0000000000037802 */ /* 0x000fc80000000f00 */
[----:B------:R-:W-:Y:S05]  /*9670*/  RET.REL.NODEC R2 `(_ZN7cutlass13device_kernelINS_4gemm6kernel13GemmUniversalIN4cute5tupleIJiiiiEEENS1_10collective13CollectiveMmaINS1_35MainloopSm100TmaUmmaWarpSpecializedILi18ELi2ELi4ENS5_IJNS4_1CILi2EEENSA_ILi1EEESC_EEEEENS5_IJNSA_ILi256EEENSA_ILi96EEENSA_ILi64EEEEEENS_12float_e4m3_tENS5_IJlSC_lEEESJ_SK_NS4_8TiledMMAINS4_8MMA_AtomIJNS4_10MMA_TraitsINS4_25SM100_MMA_F8F6F4_2x1SM_SSEJSJ_SJ_fSF_SG_NS4_17integral_constantINS4_4UMMA5MajorELSR_0EEESS_NSP_INSQ_7ScaleInELST_0EEESU_EEEEEENS4_6LayoutINS5_IJSC_SC_SC_EEENS5_IJNSA_ILi0EEESZ_SZ_EEEEENS5_IJNS4_10UnderscoreES12_S12_EEEEENS4_18SM100_TMA_2SM_LOADENS4_14ComposedLayoutINS4_7SwizzleILi2ELi4ELi3EEENS4_18smem_ptr_flag_bitsILi8EEENSX_INS5_IJNSA_ILi8EEESH_EEENS5_IJSH_SC_EEEEEEEvNS4_8identityES15_S1F_vS1G_EENS_8epilogue10collective18CollectiveEpilogueINS1I_23Sm100TmaWarpSpecializedILi1ELi1ELi96ELb0ELb0EEEJNS5_IJNSA_ILi128EEESG_SH_EEENS5_IJNSX_IS1N_SC_EENSX_ISG_SC_EEEEESJ_SK_SJ_SK_NS1I_6fusion15FusionCallbacksIS1M_NS1S_17LinearCombinationISJ_fSJ_fLNS_15FloatRoundStyleE2EEES1O_S1R_JEEENS4_5SM1004TMEM4LOAD26SM100_TMEM_LOAD_32dp32b32xENS4_13SM90_TMA_LOADENS16_INS17_ILi1ELi4ELi3EEES1A_NSX_INS5_IJS1B_NSA_ILi32EEEEEENS5_IJS24_SC_EEEEEEENS4_39AutoVectorizingCopyWithAssumedAlignmentILi128EEENS4_14SM90_TMA_STOREES28_S2A_S2A_EEEvvEEEEvNT_6ParamsE) ;  /* 0xffffff6802607950 */ /* 0x000fea0003c3ffff */
        .weak           $__internal_2_$__cuda_sm10x_tcgen05_guardrail_trap_unallocated_columns_being_dealloced
        .type           $__internal_2_$__cuda_sm10x_tcgen05_guardrail_trap_unallocated_columns_being_dealloced,@function
        .size           $__internal_2_$__cuda_sm10x_tcgen05_guardrail_trap_unallocated_columns_being_dealloced,(.L_x_194 - $__internal_2_$__cuda_sm10x_tcgen05_guardrail_trap_unallocated_columns_being_dealloced)
$__internal_2_$__cuda_sm10x_tcgen05_guardrail_trap_unallocated_columns_being_dealloced:
[----:B------:R-:W-:Y:S05]  /*9680*/  BPT.TRAP 0x1 ;  /* 0x000000040000795c */ /* 0x000fea0000300000 */
[----:B------:R-:W-:-:S04]  /*9690*/  HFMA2 R3, -RZ, RZ, 0, 0 ;  /* 0x00000000ff037431 */ /* 0x000fc800000001ff */
[----:B------:R-:W-:Y:S05]  /*96a0*/  RET.REL.NODEC R2 `(_ZN7cutlass13device_kernelINS_4gemm6kernel13GemmUniversalIN4cute5tupleIJiiiiEEENS1_10collective13CollectiveMmaINS1_35MainloopSm100TmaUmmaWarpSpecializedILi18ELi2ELi4ENS5_IJNS4_1CILi2EEENSA_ILi1EEESC_EEEEENS5_IJNSA_ILi256EEENSA_ILi96EEENSA_ILi64EEEEEENS_12float_e4m3_tENS5_IJlSC_lEEESJ_SK_NS4_8TiledMMAINS4_8MMA_AtomIJNS4_10MMA_TraitsINS4_25SM100_MMA_F8F6F4_2x1SM_SSEJSJ_SJ_fSF_SG_NS4_17integral_constantINS4_4UMMA5MajorELSR_0EEESS_NSP_INSQ_7ScaleInELST_0EEESU_EEEEEENS4_6LayoutINS5_IJSC_SC_SC_EEENS5_IJNSA_ILi0EEESZ_SZ_EEEEENS5_IJNS4_10UnderscoreES12_S12_EEEEENS4_18SM100_TMA_2SM_LOADENS4_14ComposedLayoutINS4_7SwizzleILi2ELi4ELi3EEENS4_18smem_ptr_flag_bitsILi8EEENSX_INS5_IJNSA_ILi8EEESH_EEENS5_IJSH_SC_EEEEEEEvNS4_8identityES15_S1F_vS1G_EENS_8epilogue10collective18CollectiveEpilogueINS1I_23Sm100TmaWarpSpecializedILi1ELi1ELi96ELb0ELb0EEEJNS5_IJNSA_ILi128EEESG_SH_EEENS5_IJNSX_IS1N_SC_EENSX_ISG_SC_EEEEESJ_SK_SJ_SK_NS1I_6fusion15FusionCallbacksIS1M_NS1S_17LinearCombinationISJ_fSJ_fLNS_15FloatRoundStyleE2EEES1O_S1R_JEEENS4_5SM1004TMEM4LOAD26SM100_TMEM_LOAD_32dp32b32xENS4_13SM90_TMA_LOADENS16_INS17_ILi1ELi4ELi3EEES1A_NSX_INS5_IJS1B_NSA_ILi32EEEEEENS5_IJS24_SC_EEEEEEENS4_39AutoVectorizingCopyWithAssumedAlignmentILi128EEENS4_14SM90_TMA_STOREES28_S2A_S2A_EEEvvEEEEvNT_6ParamsE) ;  /* 0xffffff6802547950 */ /* 0x000fea0003c3ffff */
.L_x_193:
[----:B------:R-:W-:-:S00]  /*96b0*/  BRA `(.L_x_193) ;  /* 0xfffffffc00fc7947 */ /* 0x000fc0000383ffff */
[----:B------:R-:W-:-:S00]  /*96c0*/  NOP ;  /* 0x0000000000007918 */ /* 0x000fc00000000000 */
        /* <DEDUP_REMOVED lines=11> */
.L_x_194:


//--------------------- .nv.global.init           --------------------------
	.section	.nv.global.init,"aw",@progbits
.nv.global.init:
	.type		$str$27,@object
	.size		$str$27,($str$28 - $str$27)
$str$27:
        /*0000*/ 	.byte	0x28, 0x61, 0x64, 0x64, 0x72, 0x65, 0x73, 0x73, 0x20, 0x26, 0x20, 0x6d, 0x61, 0x73, 0x6b, 0x29
        /*0010*/ 	.byte	0x20, 0x3d, 0x3d, 0x20, 0x30, 0x00
	.type		$str$28,@object
	.size		$str$28,($str$26 - $str$28)
$str$28:
        /*0016*/ 	.byte	0x2f, 0x74, 0x6d, 0x70, 0x2f, 0x63, 0x75, 0x74, 0x6c, 0x61, 0x73, 0x73, 0x5f, 0x73, 0x77, 0x65
        /*0026*/ 	.byte	0x65, 0x70, 0x5f, 0x73, 0x72, 0x63, 0x2f, 0x69, 0x6e, 0x63, 0x6c, 0x75, 0x64, 0x65, 0x2f, 0x63
        /*0036*/ 	.byte	0x75, 0x74, 0x65, 0x2f, 0x70, 0x6f, 0x69, 0x6e, 0x74, 0x65, 0x72, 0x5f, 0x66, 0x6c, 0x61, 0x67
        /*0046*/ 	.byte	0x67, 0x65, 0x64, 0x2e, 0x68, 0x70, 0x70, 0x00
	.type		$str$26,@object
	.size		$str$26,($str$25 - $str$26)
$str$26:
        /*004e*/ 	.byte	0x2f, 0x74, 0x6d, 0x70, 0x2f, 0x63, 0x75, 0x74, 0x6c, 0x61, 0x73, 0x73, 0x5f, 0x73, 0x77, 0x65
        /*005e*/ 	.byte	0x65, 0x70, 0x5f, 0x73, 0x72, 0x63, 0x2f, 0x69, 0x6e, 0x63, 0x6c, 0x75, 0x64, 0x65, 0x2f, 0x63
        /*006e*/ 	.byte	0x75, 0x74, 0x65, 0x2f, 0x61, 0x74, 0x6f, 0x6d, 0x2f, 0x63, 0x6f, 0x70, 0x79, 0x5f, 0x74, 0x72
        /*007e*/ 	.byte	0x61, 0x69, 0x74, 0x73, 0x5f, 0x73, 0x6d, 0x31, 0x30, 0x30, 0x2e, 0x68, 0x70, 0x70, 0x00
	.type		$str$25,@object
	.size		$str$25,(__unnamed_1 - $str$25)
$str$25:
        /*008d*/ 	.byte	0x28, 0x28, 0x75, 0x69, 0x6e, 0x74, 0x33, 0x32, 0x5f, 0x74, 0x28, 0x74, 0x68, 0x72, 0x65, 0x61
        /*009d*/ 	.byte	0x64, 0x49, 0x64, 0x78, 0x2e, 0x78, 0x29, 0x20, 0x2f, 0x20, 0x33, 0x32, 0x29, 0x20, 0x25, 0x20
        /*00ad*/ 	.byte	0x34, 0x29, 0x20, 0x3d, 0x3d, 0x20, 0x28, 0x28, 0x28, 0x74, 0x6d, 0x65, 0x6d, 0x5f, 0x61, 0x64
        /*00bd*/ 	.byte	0x64, 0x72, 0x20, 0x3e, 0x3e, 0x20, 0x31, 0x36, 0x29, 0x20, 0x2f, 0x20, 0x33, 0x32, 0x29, 0x20
        /*00cd*/ 	.byte	0x25, 0x20, 0x34, 0x29, 0x00
	.type		__unnamed_1,@object
	.size		__unnamed_1,(__unnamed_2 - __unnamed_1)
__unnamed_1:
        /*00d2*/ 	.byte	0x61, 0x75, 0x74, 0x6f, 0x20, 0x63, 0x75, 0x74, 0x65, 0x3a, 0x3a, 0x61, 0x73, 0x5f, 0x70, 0x6f
        /* <DEDUP_REMOVED lines=25> */
	.type		__unnamed_2,@object
	.size		__unnamed_2,(.L_2 - __unnamed_2)
__unnamed_2:
        /* <DEDUP_REMOVED lines=40> */
        /*04f2*/ 	.byte	0x74, 0x65, 0x3a, 0x3a, 0x43, 0x3c, 0x30, 0x3e, 0x3e, 0x3e, 0x3e, 0x5d, 0x00
.L_2:


//--------------------- .nv.shared._ZN7cutlass13device_kernelINS_4gemm6kernel13GemmUniversalIN4cute5tupleIJiiiiEEENS1_10collective13CollectiveMmaINS1_35MainloopSm100TmaUmmaWarpSpecializedILi18ELi2ELi4ENS5_IJNS4_1CILi2EEENSA_ILi1EEESC_EEEEENS5_IJNSA_ILi256EEENSA_ILi96EEENSA_ILi64EEEEEENS_12float_e4m3_tENS5_IJlSC_lEEESJ_SK_NS4_8TiledMMAINS4_8MMA_AtomIJNS4_10MMA_TraitsINS4_25SM100_MMA_F8F6F4_2x1SM_SSEJSJ_SJ_fSF_SG_NS4_17integral_constantINS4_4UMMA5MajorELSR_0EEESS_NSP_INSQ_7ScaleInELST_0EEESU_EEEEEENS4_6LayoutINS5_IJSC_SC_SC_EEENS5_IJNSA_ILi0EEESZ_SZ_EEEEENS5_IJNS4_10UnderscoreES12_S12_EEEEENS4_18SM100_TMA_2SM_LOADENS4_14ComposedLayoutINS4_7SwizzleILi2ELi4ELi3EEENS4_18smem_ptr_flag_bitsILi8EEENSX_INS5_IJNSA_ILi8EEESH_EEENS5_IJSH_SC_EEEEEEEvNS4_8identityES15_S1F_vS1G_EENS_8epilogue10collective18CollectiveEpilogueINS1I_23Sm100TmaWarpSpecializedILi1ELi1ELi96ELb0ELb0EEEJNS5_IJNSA_ILi128EEESG_SH_EEENS5_IJNSX_IS1N_SC_EENSX_ISG_SC_EEEEESJ_SK_SJ_SK_NS1I_6fusion15FusionCallbacksIS1M_NS1S_17LinearCombinationISJ_fSJ_fLNS_15FloatRoundStyleE2EEES1O_S1R_JEEENS4_5SM1004TMEM4LOAD26SM100_TMEM_LOAD_32dp32b32xENS4_13SM90_TMA_LOADENS16_INS17_ILi1ELi4ELi3EEES1A_NSX_INS5_IJS1B_NSA_ILi32EEEEEENS5_IJS24_SC_EEEEEEENS4_39AutoVectorizingCopyWithAssumedAlignmentILi128EEENS4_14SM90_TMA_STOREES28_S2A_S2A_EEEvvEEEEvNT_6ParamsE --------------------------
	.section	.nv.shared._ZN7cutlass13device_kernelINS_4gemm6kernel13GemmUniversalIN4cute5tupleIJiiiiEEENS1_10collective13CollectiveMmaINS1_35MainloopSm100TmaUmmaWarpSpecializedILi18ELi2ELi4ENS5_IJNS4_1CILi2EEENSA_ILi1EEESC_EEEEENS5_IJNSA_ILi256EEENSA_ILi96EEENSA_ILi64EEEEEENS_12float_e4m3_tENS5_IJlSC_lEEESJ_SK_NS4_8TiledMMAINS4_8MMA_AtomIJNS4_10MMA_TraitsINS4_25SM100_MMA_F8F6F4_2x1SM_SSEJSJ_SJ_fSF_SG_NS4_17integral_constantINS4_4UMMA5MajorELSR_0EEESS_NSP_INSQ_7ScaleInELST_0EEESU_EEEEEENS4_6LayoutINS5_IJSC_SC_SC_EEENS5_IJNSA_ILi0EEESZ_SZ_EEEEENS5_IJNS4_10UnderscoreES12_S12_EEEEENS4_18SM100_TMA_2SM_LOADENS4_14ComposedLayoutINS4_7SwizzleILi2ELi4ELi3EEENS4_18smem_ptr_flag_bitsILi8EEENSX_INS5_IJNSA_ILi8EEESH_EEENS5_IJSH_SC_EEEEEEEvNS4_8identityES15_S1F_vS1G_EENS_8epilogue10collective18CollectiveEpilogueINS1I_23Sm100TmaWarpSpecializedILi1ELi1ELi96ELb0ELb0EEEJNS5_IJNSA_ILi128EEESG_SH_EEENS5_IJNSX_IS1N_SC_EENSX_ISG_SC_EEEEESJ_SK_SJ_SK_NS1I_6fusion15FusionCallbacksIS1M_NS1S_17LinearCombinationISJ_fSJ_fLNS_15FloatRoundStyleE2EEES1O_S1R_JEEENS4_5SM1004TMEM4LOAD26SM100_TMEM_LOAD_32dp32b32xENS4_13SM90_TMA_LOADENS16_INS17_ILi1ELi4ELi3EEES1A_NSX_INS5_IJS1B_NSA_ILi32EEEEEENS5_IJS24_SC_EEEEEEENS4_39AutoVectorizingCopyWithAssumedAlignmentILi128EEENS4_14SM90_TMA_STOREES28_S2A_S2A_EEEvvEEEEvNT_6ParamsE,"aw",@nobits
	.sectionflags	@""
	.align	16
	.zero		1024


//--------------------- .nv.shared.reserved.0     --------------------------
	.section	.nv.shared.reserved.0,"aw",@nobits
	.weak		__nv_reservedSMEM_offset_0_alias
	.size		__nv_reservedSMEM_offset_0_alias, 0, 64
	.other		__nv_reservedSMEM_offset_0_alias,@"STO_CUDA_RESERVED_SHARED STV_DEFAULT"
__nv_reservedSMEM_offset_0_alias:
	.zero		0
.nv.shared.reserved.0:
	.zero		64
	.weak		__nv_reservedSMEM_tcgen05_partition
	.type		__nv_reservedSMEM_tcgen05_partition,@object
	.size		__nv_reservedSMEM_tcgen05_partition,(.L_0 - __nv_reservedSMEM_tcgen05_partition)
__nv_reservedSMEM_tcgen05_partition:
	.zero		32
.L_0:


//--------------------- .nv.global                --------------------------
	.section	.nv.global,"aw",@nobits
.nv.global:
	.type		_ZN40_INTERNAL_ba6841f3_4_k_cu_68bc1c1b_228824cute1_E,@object
	.size		_ZN40_INTERNAL_ba6841f3_4_k_cu_68bc1c1b_228824cute1_E,(_ZN40_INTERNAL_ba6841f3_4_k_cu_68bc1c1b_228824cuda3std3__45__cpo6cbeginE - _ZN40_INTERNAL_ba6841f3_4_k_cu_68bc1c1b_228824cute1_E)
_ZN40_INTERNAL_ba6841f3_4_k_cu_68bc1c1b_228824cute1_E:
	.zero		1
	.type		_ZN40_INTERNAL_ba6841f3_4_k_cu_68bc1c1b_228824cuda3std3__45__cpo6cbeginE,@object
	.size		_ZN40_INTERNAL_ba6841f3_4_k_cu_68bc1c1b_228824cuda3std3__45__cpo6cbeginE,(_ZN40_INTERNAL_ba6841f3_4_k_cu_68bc1c1b_228824cuda3std3__48in_placeE - _ZN40_INTERNAL_ba6841f3_4_k_cu_68bc1c1b_228824cuda3std3__45__cpo6cbeginE)
_ZN40_INTERNAL_ba6841f3_4_k_cu_68bc1c1b_228824cuda3std3__45__cpo6cbeginE:
	.zero		1
	.type		_ZN40_INTERNAL_ba6841f3_4_k_cu_68bc1c1b_228824cuda3std3__48in_placeE,@object
	.size		_ZN40_INTERNAL_ba6841f3_4_k_cu_68bc1c1b_228824cuda3std3__48in_placeE,(_ZN40_INTERNAL_ba6841f3_4_k_cu_68bc1c1b_228824cuda3std6ranges3__45__cpo9iter_moveE - _ZN40_INTERNAL_ba6841f3_4_k_cu_68bc1c1b_228824cuda3std3__48in_placeE)
_ZN40_INTERNAL_ba6841f3_4_k_cu_68bc1c1b_228824cuda3std3__48in_placeE:
	.zero		1
	.type		_ZN40_INTERNAL_ba6841f3_4_k_cu_68bc1c1b_228824cuda3std6ranges3__45__cpo9iter_moveE,@object
	.size		_ZN40_INTERNAL_ba6841f3_4_k_cu_68bc1c1b_228824cuda3std6ranges3__45__cpo9iter_moveE,(_ZN40_INTERNAL_ba6841f3_4_k_cu_68bc1c1b_228824cuda3std3__45__cpo5beginE - _ZN40_INTERNAL_ba6841f3_4_k_cu_68bc1c1b_228824cuda3std6ranges3__45__cpo9iter_moveE)
_ZN40_INTERNAL_ba6841f3_4_k_cu_68bc1c1b_228824cuda3std6ranges3__45__cpo9iter_moveE:
	.zero		1
	.type		_ZN40_INTERNAL_ba6841f3_4_k_cu_68bc1c1b_228824cuda3std3__45__cpo5beginE,@object
	.size		_ZN40_INTERNAL_ba6841f3_4_k_cu_68bc1c1b_228824cuda3std3__45__cpo5beginE,(_ZN40_INTERNAL_ba6841f3_4_k_cu_68bc1c1b_228824cuda3std3__442_GLOBAL__N__ba6841f3_4_k_cu_68bc1c1b_228826ignoreE - _ZN40_INTERNAL_ba6841f3_4_k_cu_68bc1c1b_228824cuda3std3__45__cpo5beginE)
_ZN40_INTERNAL_ba6841f3_4_k_cu_68bc1c1b_228824cuda3std3__45__cpo5beginE:
	.zero		1
	.type		_ZN40_INTERNAL_ba6841f3_4_k_cu_68bc1c1b_228824cuda3std3__442_GLOBAL__N__ba6841f3_4_k_cu_68bc1c1b_228826ignoreE,@object
	.size		_ZN40_INTERNAL_ba6841f3_4_k_cu_68bc1c1b_228824cuda3std3__442_GLOBAL__N__ba6841f3_4_k_cu_68bc1c1b_228826ignoreE,(_ZN40_INTERNAL_ba6841f3_4_k_cu_68bc1c1b_228824cute7productE - _ZN40_INTERNAL_ba6841f3_4_k_cu_68bc1c1b_228824cuda3std3__442_GLOBAL__N__ba6841f3_4_k_cu_68bc1c1b_228826ignoreE)
_ZN40_INTERNAL_ba6841f3_4_k_cu_68bc1c1b_228824cuda3std3__442_GLOBAL__N__ba6841f3_4_k_cu_68bc1c1b_228826ignoreE:
	.zero		1
	.type		_ZN40_INTERNAL_ba6841f3_4_k_cu_68bc1c1b_228824cute7productE,@object
	.size		_ZN40_INTERNAL_ba6841f3_4_k_cu_68bc1c1b_228824cute7productE,(_ZN40_INTERNAL_ba6841f3_4_k_cu_68bc1c1b_228824cuda3std3__45__cpo3endE - _ZN40_INTERNAL_ba6841f3_4_k_cu_68bc1c1b_228824cute7productE)
_ZN40_INTERNAL_ba6841f3_4_k_cu_68bc1c1b_228824cute7productE:
	.zero		1
	.type		_ZN40_INTERNAL_ba6841f3_4_k_cu_68bc1c1b_228824cuda3std3__45__cpo3endE,@object
	.size		_ZN40_INTERNAL_ba6841f3_4_k_cu_68bc1c1b_228824cuda3std3__45__cpo3endE,(_ZN40_INTERNAL_ba6841f3_4_k_cu_68bc1c1b_228824cuda3std3__419piecewise_constructE - _ZN40_INTERNAL_ba6841f3_4_k_cu_68bc1c1b_228824cuda3std3__45__cpo3endE)
_ZN40_INTERNAL_ba6841f3_4_k_cu_68bc1c1b_228824cuda3std3__45__cpo3endE:
	.zero		1
	.type		_ZN40_INTERNAL_ba6841f3_4_k_cu_68bc1c1b_228824cuda3std3__419piecewise_constructE,@object
	.size		_ZN40_INTERNAL_ba6841f3_4_k_cu_68bc1c1b_228824cuda3std3__419piecewise_constructE,(_ZN40_INTERNAL_ba6841f3_4_k_cu_68bc1c1b_228824cuda3std3__45__cpo4cendE - _ZN40_INTERNAL_ba6841f3_4_k_cu_68bc1c1b_228824cuda3std3__419piecewise_constructE)
_ZN40_INTERNAL_ba6841f3_4_k_cu_68bc1c1b_228824cuda3std3__419piecewise_constructE:
	.zero		1
	.type		_ZN40_INTERNAL_ba6841f3_4_k_cu_68bc1c1b_228824cuda3std3__45__cpo4cendE,@object
	.size		_ZN40_INTERNAL_ba6841f3_4_k_cu_68bc1c1b_228824cuda3std3__45__cpo4cendE,(_ZN40_INTERNAL_ba6841f3_4_k_cu_68bc1c1b_228824cuda3std6ranges3__45__cpo4swapE - _ZN40_INTERNAL_ba6841f3_4_k_cu_68bc1c1b_228824cuda3std3__45__cpo4cendE)
_ZN40_INTERNAL_ba6841f3_4_k_cu_68bc1c1b_228824cuda3std3__45__cpo4cendE:
	.zero		1
	.type		_ZN40_INTERNAL_ba6841f3_4_k_cu_68bc1c1b_228824cuda3std6ranges3__45__cpo4swapE,@object
	.size		_ZN40_INTERNAL_ba6841f3_4_k_cu_68bc1c1b_228824cuda3std6ranges3__45__cpo4swapE,(.L_10 - _ZN40_INTERNAL_ba6841f3_4_k_cu_68bc1c1b_228824cuda3std6ranges3__45__cpo4swapE)
_ZN40_INTERNAL_ba6841f3_4_k_cu_68bc1c1b_228824cuda3std6ranges3__45__cpo4swapE:
	.zero		1
.L_10:


//--------------------- .nv.constant0._ZN7cutlass13device_kernelINS_4gemm6kernel13GemmUniversalIN4cute5tupleIJiiiiEEENS1_10collective13CollectiveMmaINS1_35MainloopSm100TmaUmmaWarpSpecializedILi18ELi2ELi4ENS5_IJNS4_1CILi2EEENSA_ILi1EEESC_EEEEENS5_IJNSA_ILi256EEENSA_ILi96EEENSA_ILi64EEEEEENS_12float_e4m3_tENS5_IJlSC_lEEESJ_SK_NS4_8TiledMMAINS4_8MMA_AtomIJNS4_10MMA_TraitsINS4_25SM100_MMA_F8F6F4_2x1SM_SSEJSJ_SJ_fSF_SG_NS4_17integral_constantINS4_4UMMA5MajorELSR_0EEESS_NSP_INSQ_7ScaleInELST_0EEESU_EEEEEENS4_6LayoutINS5_IJSC_SC_SC_EEENS5_IJNSA_ILi0EEESZ_SZ_EEEEENS5_IJNS4_10UnderscoreES12_S12_EEEEENS4_18SM100_TMA_2SM_LOADENS4_14ComposedLayoutINS4_7SwizzleILi2ELi4ELi3EEENS4_18smem_ptr_flag_bitsILi8EEENSX_INS5_IJNSA_ILi8EEESH_EEENS5_IJSH_SC_EEEEEEEvNS4_8identityES15_S1F_vS1G_EENS_8epilogue10collective18CollectiveEpilogueINS1I_23Sm100TmaWarpSpecializedILi1ELi1ELi96ELb0ELb0EEEJNS5_IJNSA_ILi128EEESG_SH_EEENS5_IJNSX_IS1N_SC_EENSX_ISG_SC_EEEEESJ_SK_SJ_SK_NS1I_6fusion15FusionCallbacksIS1M_NS1S_17LinearCombinationISJ_fSJ_fLNS_15FloatRoundStyleE2EEES1O_S1R_JEEENS4_5SM1004TMEM4LOAD26SM100_TMEM_LOAD_32dp32b32xENS4_13SM90_TMA_LOADENS16_INS17_ILi1ELi4ELi3EEES1A_NSX_INS5_IJS1B_NSA_ILi32EEEEEENS5_IJS24_SC_EEEEEEENS4_39AutoVectorizingCopyWithAssumedAlignmentILi128EEENS4_14SM90_TMA_STOREES28_S2A_S2A_EEEvvEEEEvNT_6ParamsE --------------------------
	.section	.nv.constant0._ZN7cutlass13device_kernelINS_4gemm6kernel13GemmUniversalIN4cute5tupleIJiiiiEEENS1_10collective13CollectiveMmaINS1_35MainloopSm100TmaUmmaWarpSpecializedILi18ELi2ELi4ENS5_IJNS4_1CILi2EEENSA_ILi1EEESC_EEEEENS5_IJNSA_ILi256EEENSA_ILi96EEENSA_ILi64EEEEEENS_12float_e4m3_tENS5_IJlSC_lEEESJ_SK_NS4_8TiledMMAINS4_8MMA_AtomIJNS4_10MMA_TraitsINS4_25SM100_MMA_F8F6F4_2x1SM_SSEJSJ_SJ_fSF_SG_NS4_17integral_constantINS4_4UMMA5MajorELSR_0EEESS_NSP_INSQ_7ScaleInELST_0EEESU_EEEEEENS4_6LayoutINS5_IJSC_SC_SC_EEENS5_IJNSA_ILi0EEESZ_SZ_EEEEENS5_IJNS4_10UnderscoreES12_S12_EEEEENS4_18SM100_TMA_2SM_LOADENS4_14ComposedLayoutINS4_7SwizzleILi2ELi4ELi3EEENS4_18smem_ptr_flag_bitsILi8EEENSX_INS5_IJNSA_ILi8EEESH_EEENS5_IJSH_SC_EEEEEEEvNS4_8identityES15_S1F_vS1G_EENS_8epilogue10collective18CollectiveEpilogueINS1I_23Sm100TmaWarpSpecializedILi1ELi1ELi96ELb0ELb0EEEJNS5_IJNSA_ILi128EEESG_SH_EEENS5_IJNSX_IS1N_SC_EENSX_ISG_SC_EEEEESJ_SK_SJ_SK_NS1I_6fusion15FusionCallbacksIS1M_NS1S_17LinearCombinationISJ_fSJ_fLNS_15FloatRoundStyleE2EEES1O_S1R_JEEENS4_5SM1004TMEM4LOAD26SM100_TMEM_LOAD_32dp32b32xENS4_13SM90_TMA_LOADENS16_INS17_ILi1ELi4ELi3EEES1A_NSX_INS5_IJS1B_NSA_ILi32EEEEEENS5_IJS24_SC_EEEEEEENS4_39AutoVectorizingCopyWithAssumedAlignmentILi128EEENS4_14SM90_TMA_STOREES28_S2A_S2A_EEEvvEEEEvNT_6ParamsE,"a",@progbits
	.sectionflags	@""
	.align	4
.nv.constant0._ZN7cutlass13device_kernelINS_4gemm6kernel13GemmUniversalIN4cute5tupleIJiiiiEEENS1_10collective13CollectiveMmaINS1_35MainloopSm100TmaUmmaWarpSpecializedILi18ELi2ELi4ENS5_IJNS4_1CILi2EEENSA_ILi1EEESC_EEEEENS5_IJNSA_ILi256EEENSA_ILi96EEENSA_ILi64EEEEEENS_12float_e4m3_tENS5_IJlSC_lEEESJ_SK_NS4_8TiledMMAINS4_8MMA_AtomIJNS4_10MMA_TraitsINS4_25SM100_MMA_F8F6F4_2x1SM_SSEJSJ_SJ_fSF_SG_NS4_17integral_constantINS4_4UMMA5MajorELSR_0EEESS_NSP_INSQ_7ScaleInELST_0EEESU_EEEEEENS4_6LayoutINS5_IJSC_SC_SC_EEENS5_IJNSA_ILi0EEESZ_SZ_EEEEENS5_IJNS4_10UnderscoreES12_S12_EEEEENS4_18SM100_TMA_2SM_LOADENS4_14ComposedLayoutINS4_7SwizzleILi2ELi4ELi3EEENS4_18smem_ptr_flag_bitsILi8EEENSX_INS5_IJNSA_ILi8EEESH_EEENS5_IJSH_SC_EEEEEEEvNS4_8identityES15_S1F_vS1G_EENS_8epilogue10collective18CollectiveEpilogueINS1I_23Sm100TmaWarpSpecializedILi1ELi1ELi96ELb0ELb0EEEJNS5_IJNSA_ILi128EEESG_SH_EEENS5_IJNSX_IS1N_SC_EENSX_ISG_SC_EEEEESJ_SK_SJ_SK_NS1I_6fusion15FusionCallbacksIS1M_NS1S_17LinearCombinationISJ_fSJ_fLNS_15FloatRoundStyleE2EEES1O_S1R_JEEENS4_5SM1004TMEM4LOAD26SM100_TMEM_LOAD_32dp32b32xENS4_13SM90_TMA_LOADENS16_INS17_ILi1ELi4ELi3EEES1A_NSX_INS5_IJS1B_NSA_ILi32EEEEEENS5_IJS24_SC_EEEEEEENS4_39AutoVectorizingCopyWithAssumedAlignmentILi128EEENS4_14SM90_TMA_STOREES28_S2A_S2A_EEEvvEEEEvNT_6ParamsE:
	.zero		2944


//--------------------- SYMBOLS --------------------------

	.type		.nv.reservedSmem.offset0,@object
	.size		.nv.reservedSmem.offset0,0x4
	.type		.nv.reservedSmem.cap,@object
	.size		.nv.reservedSmem.cap,0x4
	.type		__assertfail,@function
